//
// Generated by NVIDIA NVVM Compiler
//
// Compiler Build ID: CL-36424714
// Cuda compilation tools, release 13.0, V13.0.88
// Based on NVVM 20.0.0
//

.version 9.0
.target sm_100
.address_size 64

	// .globl	_Z5primePxPi
// _ZZ5primePxPiE4flag has been demoted

.visible .entry _Z5primePxPi(
	.param .u64 .ptr .align 1 _Z5primePxPi_param_0,
	.param .u64 .ptr .align 1 _Z5primePxPi_param_1
)
{
	.reg .pred 	%p<23>;
	.reg .b16 	%rs<24>;
	.reg .b32 	%r<28>;
	.reg .b64 	%rd<69>;
	.reg .b64 	%fd<4>;
	// demoted variable
	.shared .align 1 .u8 _ZZ5primePxPiE4flag;
	ld.param.u64 	%rd38, [_Z5primePxPi_param_0];
	ld.param.u64 	%rd37, [_Z5primePxPi_param_1];
	cvta.to.global.u64 	%rd39, %rd38;
	mov.u32 	%r1, %ctaid.x;
	mul.wide.u32 	%rd40, %r1, 8;
	add.s64 	%rd41, %rd39, %rd40;
	ld.global.u64 	%rd1, [%rd41];
	cvt.rn.f64.u64 	%fd1, %rd1;
	sqrt.rn.f64 	%fd2, %fd1;
	cvt.rni.f64.f64 	%fd3, %fd2;
	cvt.rzi.u64.f64 	%rd2, %fd3;
	mov.b16 	%rs7, 0;
	st.shared.u8 	[_ZZ5primePxPiE4flag], %rs7;
	mov.u32 	%r2, %tid.x;
	cvt.u64.u32 	%rd3, %r2;
	mov.u32 	%r3, %ntid.x;
	cvt.u64.u32 	%rd4, %r3;
	and.b64  	%rd42, %rd2, -4294967296;
	setp.ne.s64 	%p1, %rd42, 0;
	@%p1 bra 	$L__BB0_2;
	cvt.u32.u64 	%r4, %rd4;
	cvt.u32.u64 	%r5, %rd2;
	div.u32 	%r6, %r5, %r4;
	cvt.u64.u32 	%rd59, %r6;
	bra.uni 	$L__BB0_3;
$L__BB0_2:
	div.u64 	%rd59, %rd2, %rd4;
$L__BB0_3:
	mad.lo.s64 	%rd63, %rd59, %rd3, 2;
	add.s64 	%rd43, %rd63, %rd59;
	setp.ge.u64 	%p2, %rd63, %rd43;
	cvta.to.global.u64 	%rd44, %rd37;
	mul.wide.u32 	%rd45, %r1, 4;
	add.s64 	%rd9, %rd44, %rd45;
	mov.b16 	%rs23, 0;
	@%p2 bra 	$L__BB0_40;
	and.b64  	%rd60, %rd59, 3;
	setp.eq.s64 	%p3, %rd60, 0;
	mov.b16 	%rs23, 0;
	@%p3 bra 	$L__BB0_13;
	cvt.u32.u64 	%r8, %rd1;
$L__BB0_6:
	.pragma "nounroll";
	bar.sync 	0;
	ld.shared.u8 	%rs23, [_ZZ5primePxPiE4flag];
	setp.ne.s16 	%p4, %rs23, 0;
	@%p4 bra 	$L__BB0_12;
	or.b64  	%rd46, %rd1, %rd63;
	and.b64  	%rd47, %rd46, -4294967296;
	setp.ne.s64 	%p5, %rd47, 0;
	@%p5 bra 	$L__BB0_9;
	cvt.u32.u64 	%r7, %rd63;
	rem.u32 	%r9, %r8, %r7;
	cvt.u64.u32 	%rd62, %r9;
	bra.uni 	$L__BB0_10;
$L__BB0_9:
	rem.u64 	%rd62, %rd1, %rd63;
$L__BB0_10:
	setp.ne.s64 	%p6, %rd62, 0;
	mov.b16 	%rs23, 0;
	@%p6 bra 	$L__BB0_12;
	mov.b16 	%rs23, 1;
	st.shared.u8 	[_ZZ5primePxPiE4flag], %rs23;
	mov.b32 	%r10, 0;
	st.global.u32 	[%rd9], %r10;
$L__BB0_12:
	add.s64 	%rd63, %rd63, 1;
	add.s64 	%rd60, %rd60, -1;
	setp.ne.s64 	%p7, %rd60, 0;
	@%p7 bra 	$L__BB0_6;
$L__BB0_13:
	add.s64 	%rd48, %rd59, -1;
	setp.lt.u64 	%p8, %rd48, 3;
	@%p8 bra 	$L__BB0_40;
	mad.lo.s64 	%rd49, %rd59, %rd3, %rd59;
	sub.s64 	%rd19, -2, %rd49;
	cvt.u32.u64 	%r12, %rd1;
$L__BB0_15:
	bar.sync 	0;
	ld.shared.u8 	%rs12, [_ZZ5primePxPiE4flag];
	setp.ne.s16 	%p9, %rs12, 0;
	@%p9 bra 	$L__BB0_21;
	or.b64  	%rd50, %rd1, %rd63;
	and.b64  	%rd51, %rd50, -4294967296;
	setp.ne.s64 	%p10, %rd51, 0;
	@%p10 bra 	$L__BB0_18;
	cvt.u32.u64 	%r11, %rd63;
	rem.u32 	%r13, %r12, %r11;
	cvt.u64.u32 	%rd65, %r13;
	bra.uni 	$L__BB0_19;
$L__BB0_18:
	rem.u64 	%rd65, %rd1, %rd63;
$L__BB0_19:
	setp.ne.s64 	%p11, %rd65, 0;
	@%p11 bra 	$L__BB0_21;
	mov.b16 	%rs13, 1;
	st.shared.u8 	[_ZZ5primePxPiE4flag], %rs13;
	mov.b32 	%r14, 0;
	st.global.u32 	[%rd9], %r14;
$L__BB0_21:
	bar.sync 	0;
	ld.shared.u8 	%rs14, [_ZZ5primePxPiE4flag];
	setp.ne.s16 	%p12, %rs14, 0;
	@%p12 bra 	$L__BB0_27;
	add.s64 	%rd24, %rd63, 1;
	or.b64  	%rd52, %rd1, %rd24;
	and.b64  	%rd53, %rd52, -4294967296;
	setp.ne.s64 	%p13, %rd53, 0;
	@%p13 bra 	$L__BB0_24;
	cvt.u32.u64 	%r15, %rd24;
	rem.u32 	%r17, %r12, %r15;
	cvt.u64.u32 	%rd66, %r17;
	bra.uni 	$L__BB0_25;
$L__BB0_24:
	rem.u64 	%rd66, %rd1, %rd24;
$L__BB0_25:
	setp.ne.s64 	%p14, %rd66, 0;
	@%p14 bra 	$L__BB0_27;
	mov.b16 	%rs15, 1;
	st.shared.u8 	[_ZZ5primePxPiE4flag], %rs15;
	mov.b32 	%r18, 0;
	st.global.u32 	[%rd9], %r18;
$L__BB0_27:
	bar.sync 	0;
	ld.shared.u8 	%rs16, [_ZZ5primePxPiE4flag];
	setp.ne.s16 	%p15, %rs16, 0;
	@%p15 bra 	$L__BB0_33;
	add.s64 	%rd28, %rd63, 2;
	or.b64  	%rd54, %rd1, %rd28;
	and.b64  	%rd55, %rd54, -4294967296;
	setp.ne.s64 	%p16, %rd55, 0;
	@%p16 bra 	$L__BB0_30;
	cvt.u32.u64 	%r19, %rd28;
	rem.u32 	%r21, %r12, %r19;
	cvt.u64.u32 	%rd67, %r21;
	bra.uni 	$L__BB0_31;
$L__BB0_30:
	rem.u64 	%rd67, %rd1, %rd28;
$L__BB0_31:
	setp.ne.s64 	%p17, %rd67, 0;
	@%p17 bra 	$L__BB0_33;
	mov.b16 	%rs17, 1;
	st.shared.u8 	[_ZZ5primePxPiE4flag], %rs17;
	mov.b32 	%r22, 0;
	st.global.u32 	[%rd9], %r22;
$L__BB0_33:
	bar.sync 	0;
	ld.shared.u8 	%rs23, [_ZZ5primePxPiE4flag];
	setp.ne.s16 	%p18, %rs23, 0;
	@%p18 bra 	$L__BB0_39;
	add.s64 	%rd32, %rd63, 3;
	or.b64  	%rd56, %rd1, %rd32;
	and.b64  	%rd57, %rd56, -4294967296;
	setp.ne.s64 	%p19, %rd57, 0;
	@%p19 bra 	$L__BB0_36;
	cvt.u32.u64 	%r23, %rd32;
	rem.u32 	%r25, %r12, %r23;
	cvt.u64.u32 	%rd68, %r25;
	bra.uni 	$L__BB0_37;
$L__BB0_36:
	rem.u64 	%rd68, %rd1, %rd32;
$L__BB0_37:
	setp.ne.s64 	%p20, %rd68, 0;
	mov.b16 	%rs23, 0;
	@%p20 bra 	$L__BB0_39;
	mov.b16 	%rs23, 1;
	st.shared.u8 	[_ZZ5primePxPiE4flag], %rs23;
	mov.b32 	%r26, 0;
	st.global.u32 	[%rd9], %r26;
$L__BB0_39:
	add.s64 	%rd63, %rd63, 4;
	add.s64 	%rd58, %rd19, %rd63;
	setp.ne.s64 	%p21, %rd58, 0;
	@%p21 bra 	$L__BB0_15;
$L__BB0_40:
	setp.ne.s16 	%p22, %rs23, 0;
	@%p22 bra 	$L__BB0_42;
	mov.b32 	%r27, 1;
	st.global.u32 	[%rd9], %r27;
$L__BB0_42:
	ret;

}


// ===== COMPILED SASS (sm_100) =====

	.target	sm_100

	.elftype	@"ET_EXEC"


//--------------------- .note.nv.tkinfo           --------------------------
	.section	.note.nv.tkinfo,"",@"SHT_NOTE"
	.sectionflags	@"SHF_NOTE_NV_TKINFO"
	.tkinfo
        /*0018*/ 	.word	0x00000002
        /*0030*/ 	.string	""
        /*0030*/ 	.string	"ptxas"
        /*0030*/ 	.string	"Cuda compilation tools, release 13.0, V13.0.88"
        /*0030*/ 	.string	"Build cuda_13.0.r13.0/compiler.36424714_0"
        /*0030*/ 	.string	"-arch sm_100 -m 64 "



//--------------------- .note.nv.cuinfo           --------------------------
	.section	.note.nv.cuinfo,"",@"SHT_NOTE"
	.sectionflags	@"SHF_NOTE_NV_CUINFO"
        /*0018*/ 	.short	0x0002
        /*001a*/ 	.short	0x0064
        /*001c*/ 	.short	0x0082
	.zero		2


//--------------------- .nv.info                  --------------------------
	.section	.nv.info,"",@"SHT_CUDA_INFO"
	.align	4


	//----- nvinfo : EIATTR_REGCOUNT
	.align		4
        /*0000*/ 	.byte	0x04, 0x2f
        /*0002*/ 	.short	(.L_1 - .L_0)
	.align		4
.L_0:
        /*0004*/ 	.word	index@(_Z5primePxPi)
        /*0008*/ 	.word	0x0000001e


	//----- nvinfo : EIATTR_FRAME_SIZE
	.align		4
.L_1:
        /*000c*/ 	.byte	0x04, 0x11
        /*000e*/ 	.short	(.L_3 - .L_2)
	.align		4
.L_2:
        /*0010*/ 	.word	index@($__internal_2_$__cuda_sm20_rem_u64)
        /*0014*/ 	.word	0x00000000


	//----- nvinfo : EIATTR_FRAME_SIZE
	.align		4
.L_3:
        /*0018*/ 	.byte	0x04, 0x11
        /*001a*/ 	.short	(.L_5 - .L_4)
	.align		4
.L_4:
        /*001c*/ 	.word	index@($__internal_1_$__cuda_sm20_dsqrt_rn_f64_mediumpath_v1)
        /*0020*/ 	.word	0x00000000


	//----- nvinfo : EIATTR_FRAME_SIZE
	.align		4
.L_5:
        /*0024*/ 	.byte	0x04, 0x11
        /*0026*/ 	.short	(.L_7 - .L_6)
	.align		4
.L_6:
        /*0028*/ 	.word	index@($__internal_0_$__cuda_sm20_div_u64)
        /*002c*/ 	.word	0x00000000


	//----- nvinfo : EIATTR_FRAME_SIZE
	.align		4
.L_7:
        /*0030*/ 	.byte	0x04, 0x11
        /*0032*/ 	.short	(.L_9 - .L_8)
	.align		4
.L_8:
        /*0034*/ 	.word	index@(_Z5primePxPi)
        /*0038*/ 	.word	0x00000000


	//----- nvinfo : EIATTR_MIN_STACK_SIZE
	.align		4
.L_9:
        /*003c*/ 	.byte	0x04, 0x12
        /*003e*/ 	.short	(.L_11 - .L_10)
	.align		4
.L_10:
        /*0040*/ 	.word	index@(_Z5primePxPi)
        /*0044*/ 	.word	0x00000000
.L_11:


//--------------------- .nv.compat                --------------------------
	.section	.nv.compat,"",@"SHT_CUDA_COMPAT_INFO"
	.align	4
        /*0000*/ 	.byte	0x02, 0x09, 0x00, 0x00, 0x02, 0x02, 0x01, 0x00, 0x02, 0x05, 0x05, 0x00, 0x03, 0x07, 0x01, 0x01
        /*0010*/ 	.byte	0x02, 0x03, 0x00, 0x00, 0x02, 0x06, 0x01, 0x00, 0x04, 0x0b, 0x08, 0x00, 0x01, 0x00, 0x00, 0x00
        /*0020*/ 	.byte	0x00, 0x00, 0x00, 0x00


//--------------------- .nv.info._Z5primePxPi     --------------------------
	.section	.nv.info._Z5primePxPi,"",@"SHT_CUDA_INFO"
	.sectionflags	@""
	.align	4


	//----- nvinfo : EIATTR_CUDA_API_VERSION
	.align		4
        /*0000*/ 	.byte	0x04, 0x37
        /*0002*/ 	.short	(.L_13 - .L_12)
.L_12:
        /*0004*/ 	.word	0x00000082


	//----- nvinfo : EIATTR_KPARAM_INFO
	.align		4
.L_13:
        /*0008*/ 	.byte	0x04, 0x17
        /*000a*/ 	.short	(.L_15 - .L_14)
.L_14:
        /*000c*/ 	.word	0x00000000
        /*0010*/ 	.short	0x0001
        /*0012*/ 	.short	0x0008
        /*0014*/ 	.byte	0x00, 0xf5, 0x21, 0x00


	//----- nvinfo : EIATTR_KPARAM_INFO
	.align		4
.L_15:
        /*0018*/ 	.byte	0x04, 0x17
        /*001a*/ 	.short	(.L_17 - .L_16)
.L_16:
        /*001c*/ 	.word	0x00000000
        /*0020*/ 	.short	0x0000
        /*0022*/ 	.short	0x0000
        /*0024*/ 	.byte	0x00, 0xf5, 0x21, 0x00


	//----- nvinfo : EIATTR_SPARSE_MMA_MASK
	.align		4
.L_17:
        /*0028*/ 	.byte	0x03, 0x50
        /*002a*/ 	.short	0x0000


	//----- nvinfo : EIATTR_MAXREG_COUNT
	.align		4
        /*002c*/ 	.byte	0x03, 0x1b
        /*002e*/ 	.short	0x00ff


	//----- nvinfo : EIATTR_NUM_BARRIERS
	.align		4
        /*0030*/ 	.byte	0x02, 0x4c
        /*0032*/ 	.byte	0x01
	.zero		1


	//----- nvinfo : EIATTR_MERCURY_ISA_VERSION
	.align		4
        /*0034*/ 	.byte	0x03, 0x5f
        /*0036*/ 	.short	0x0101


	//----- nvinfo : EIATTR_VRC_CTA_INIT_COUNT
	.align		4
        /*0038*/ 	.byte	0x02, 0x4a
	.zero		1
	.zero		1


	//----- nvinfo : EIATTR_EXIT_INSTR_OFFSETS
	.align		4
        /*003c*/ 	.byte	0x04, 0x1c
        /*003e*/ 	.short	(.L_19 - .L_18)


	//   ....[0]....
.L_18:
        /*0040*/ 	.word	0x00001570


	//   ....[1]....
        /*0044*/ 	.word	0x000015a0


	//----- nvinfo : EIATTR_CRS_STACK_SIZE
	.align		4
.L_19:
        /*0048*/ 	.byte	0x04, 0x1e
        /*004a*/ 	.short	(.L_21 - .L_20)
.L_20:
        /*004c*/ 	.word	0x00000000


	//----- nvinfo : EIATTR_CBANK_PARAM_SIZE
	.align		4
.L_21:
        /*0050*/ 	.byte	0x03, 0x19
        /*0052*/ 	.short	0x0010


	//----- nvinfo : EIATTR_PARAM_CBANK
	.align		4
        /*0054*/ 	.byte	0x04, 0x0a
        /*0056*/ 	.short	(.L_23 - .L_22)
	.align		4
.L_22:
        /*0058*/ 	.word	index@(.nv.constant0._Z5primePxPi)
        /*005c*/ 	.short	0x0380
        /*005e*/ 	.short	0x0010


	//----- nvinfo : EIATTR_SW_WAR
	.align		4
.L_23:
        /*0060*/ 	.byte	0x04, 0x36
        /*0062*/ 	.short	(.L_25 - .L_24)
.L_24:
        /*0064*/ 	.word	0x00000008
.L_25:


//--------------------- .nv.callgraph             --------------------------
	.section	.nv.callgraph,"",@"SHT_CUDA_CALLGRAPH"
	.align	4
	.sectionentsize	8
	.align		4
        /*0000*/ 	.word	0x00000000
	.align		4
        /*0004*/ 	.word	0xffffffff
	.align		4
        /*0008*/ 	.word	0x00000000
	.align		4
        /*000c*/ 	.word	0xfffffffe
	.align		4
        /*0010*/ 	.word	0x00000000
	.align		4
        /*0014*/ 	.word	0xfffffffd
	.align		4
        /*0018*/ 	.word	0x00000000
	.align		4
        /*001c*/ 	.word	0xfffffffc


//--------------------- .text._Z5primePxPi        --------------------------
	.section	.text._Z5primePxPi,"ax",@progbits
	.align	128
        .global         _Z5primePxPi
        .type           _Z5primePxPi,@function
        .size           _Z5primePxPi,(.L_x_34 - _Z5primePxPi)
        .other          _Z5primePxPi,@"STO_CUDA_ENTRY STV_DEFAULT"
_Z5primePxPi:
.text._Z5primePxPi:
[----:B------:R-:W-:Y:S01]  /*0000*/  LDC R1, c[0x0][0x37c] ;  /* 0x0000df00ff017b82 */ /* 0x000fe20000000800 */
[----:B------:R-:W0:Y:S07]  /*0010*/  S2R R16, SR_CTAID.X ;  /* 0x0000000000107919 */ /* 0x000e2e0000002500 */
[----:B------:R-:W0:Y:S01]  /*0020*/  LDC.64 R12, c[0x0][0x380] ;  /* 0x0000e000ff0c7b82 */ /* 0x000e220000000a00 */
[----:B------:R-:W1:Y:S01]  /*0030*/  LDCU.64 UR6, c[0x0][0x358] ;  /* 0x00006b00ff0677ac */ /* 0x000e620008000a00 */
[----:B0-----:R-:W-:-:S06]  /*0040*/  IMAD.WIDE.U32 R12, R16, 0x8, R12 ;  /* 0x00000008100c7825 */ /* 0x001fcc00078e000c */
[----:B-1----:R-:W2:Y:S01]  /*0050*/  LDG.E.64 R12, desc[UR6][R12.64] ;  /* 0x000000060c0c7981 */ /* 0x002ea2000c1e1b00 */
[----:B------:R-:W-:Y:S02]  /*0060*/  IMAD.MOV.U32 R8, RZ, RZ, 0x0 ;  /* 0x00000000ff087424 */ /* 0x000fe400078e00ff */
[----:B------:R-:W-:Y:S01]  /*0070*/  IMAD.MOV.U32 R9, RZ, RZ, 0x3fd80000 ;  /* 0x3fd80000ff097424 */ /* 0x000fe200078e00ff */
[----:B--2---:R-:W0:Y:S08]  /*0080*/  I2F.F64.U64 R2, R12 ;  /* 0x0000000c00027312 */ /* 0x004e300000301800 */
[----:B0-----:R-:W0:Y:S01]  /*0090*/  MUFU.RSQ64H R5, R3 ;  /* 0x0000000300057308 */ /* 0x001e220000001c00 */
[----:B------:R-:W-:-:S05]  /*00a0*/  VIADD R4, R3, 0xfcb00000 ;  /* 0xfcb0000003047836 */ /* 0x000fca0000000000 */
[----:B------:R-:W-:Y:S01]  /*00b0*/  ISETP.GE.U32.AND P0, PT, R4, 0x7ca00000, PT ;  /* 0x7ca000000400780c */ /* 0x000fe20003f06070 */
[----:B0-----:R-:W-:-:S08]  /*00c0*/  DMUL R6, R4, R4 ;  /* 0x0000000404067228 */ /* 0x001fd00000000000 */
[----:B------:R-:W-:-:S08]  /*00d0*/  DFMA R6, R2, -R6, 1 ;  /* 0x3ff000000206742b */ /* 0x000fd00000000806 */
[----:B------:R-:W-:Y:S02]  /*00e0*/  DFMA R8, R6, R8, 0.5 ;  /* 0x3fe000000608742b */ /* 0x000fe40000000008 */
[----:B------:R-:W-:-:S08]  /*00f0*/  DMUL R6, R4, R6 ;  /* 0x0000000604067228 */ /* 0x000fd00000000000 */
[----:B------:R-:W-:-:S08]  /*0100*/  DFMA R6, R8, R6, R4 ;  /* 0x000000060806722b */ /* 0x000fd00000000004 */
[----:B------:R-:W-:Y:S02]  /*0110*/  DMUL R8, R2, R6 ;  /* 0x0000000602087228 */ /* 0x000fe40000000000 */
[----:B------:R-:W-:Y:S02]  /*0120*/  VIADD R19, R7, 0xfff00000 ;  /* 0xfff0000007137836 */ /* 0x000fe40000000000 */
[----:B------:R-:W-:-:S04]  /*0130*/  IMAD.MOV.U32 R18, RZ, RZ, R6 ;  /* 0x000000ffff127224 */ /* 0x000fc800078e0006 */
[----:B------:R-:W-:-:S08]  /*0140*/  DFMA R10, R8, -R8, R2 ;  /* 0x80000008080a722b */ /* 0x000fd00000000002 */
[----:B------:R-:W-:Y:S01]  /*0150*/  DFMA R14, R10, R18, R8 ;  /* 0x000000120a0e722b */ /* 0x000fe20000000008 */
[----:B------:R-:W-:Y:S10]  /*0160*/  @!P0 BRA `(.L_x_0) ;  /* 0x0000000000088947 */ /* 0x000ff40003800000 */
[----:B------:R-:W-:-:S07]  /*0170*/  MOV R0, 0x190 ;  /* 0x0000019000007802 */ /* 0x000fce0000000f00 */
[----:B------:R-:W-:Y:S05]  /*0180*/  CALL.REL.NOINC `($__internal_1_$__cuda_sm20_dsqrt_rn_f64_mediumpath_v1) ;  /* 0x00000018000c7944 */ /* 0x000fea0003c00000 */
.L_x_0:
[----:B------:R-:W0:Y:S01]  /*0190*/  S2UR UR5, SR_CgaCtaId ;  /* 0x00000000000579c3 */ /* 0x000e220000008800 */
[----:B------:R-:W1:Y:S01]  /*01a0*/  F2I.U64.F64 R2, R14 ;  /* 0x0000000e00027311 */ /* 0x000e620000301800 */
[----:B------:R-:W2:Y:S01]  /*01b0*/  S2R R0, SR_TID.X ;  /* 0x0000000000007919 */ /* 0x000ea20000002100 */
[----:B------:R-:W-:Y:S01]  /*01c0*/  UMOV UR4, 0x400 ;  /* 0x0000040000047882 */ /* 0x000fe20000000000 */
[----:B-1----:R-:W-:Y:S01]  /*01d0*/  ISETP.NE.U32.AND P0, PT, R3, RZ, PT ;  /* 0x000000ff0300720c */ /* 0x002fe20003f05070 */
[----:B0-----:R-:W-:-:S09]  /*01e0*/  ULEA UR4, UR5, UR4, 0x18 ;  /* 0x0000000405047291 */ /* 0x001fd2000f8ec0ff */
[----:B------:R-:W-:Y:S02]  /*01f0*/  STS.U8 [UR4], RZ ;  /* 0x000000ffff007988 */ /* 0x000fe40008000004 */
[----:B------:R-:W0:Y:S01]  /*0200*/  LDCU UR4, c[0x0][0x360] ;  /* 0x00006c00ff0477ac */ /* 0x000e220008000800 */
[----:B--2---:R-:W-:Y:S05]  /*0210*/  @P0 BRA `(.L_x_1) ;  /* 0x0000000000500947 */ /* 0x004fea0003800000 */
[----:B0-----:R-:W0:Y:S01]  /*0220*/  I2F.U32.RP R3, UR4 ;  /* 0x0000000400037d06 */ /* 0x001e220008209000 */
[----:B------:R-:W-:Y:S01]  /*0230*/  ISETP.NE.U32.AND P2, PT, RZ, UR4, PT ;  /* 0x00000004ff007c0c */ /* 0x000fe2000bf45070 */
[----:B------:R-:W-:-:S06]  /*0240*/  IMAD.MOV.U32 R15, RZ, RZ, RZ ;  /* 0x000000ffff0f7224 */ /* 0x000fcc00078e00ff */
[----:B0-----:R-:W0:Y:S02]  /*0250*/  MUFU.RCP R3, R3 ;  /* 0x0000000300037308 */ /* 0x001e240000001000 */
[----:B0-----:R-:W-:-:S06]  /*0260*/  VIADD R4, R3, 0xffffffe ;  /* 0x0ffffffe03047836 */ /* 0x001fcc0000000000 */
[----:B------:R0:W1:Y:S02]  /*0270*/  F2I.FTZ.U32.TRUNC.NTZ R5, R4 ;  /* 0x0000000400057305 */ /* 0x000064000021f000 */
[----:B0-----:R-:W-:Y:S02]  /*0280*/  IMAD.MOV.U32 R4, RZ, RZ, RZ ;  /* 0x000000ffff047224 */ /* 0x001fe400078e00ff */
[----:B-1----:R-:W-:-:S04]  /*0290*/  IMAD.MOV R7, RZ, RZ, -R5 ;  /* 0x000000ffff077224 */ /* 0x002fc800078e0a05 */
[----:B------:R-:W-:-:S04]  /*02a0*/  IMAD R7, R7, UR4, RZ ;  /* 0x0000000407077c24 */ /* 0x000fc8000f8e02ff */
[----:B------:R-:W-:-:S06]  /*02b0*/  IMAD.HI.U32 R5, R5, R7, R4 ;  /* 0x0000000705057227 */ /* 0x000fcc00078e0004 */
[----:B------:R-:W-:-:S05]  /*02c0*/  IMAD.HI.U32 R14, R5, R2, RZ ;  /* 0x00000002050e7227 */ /* 0x000fca00078e00ff */
[----:B------:R-:W-:-:S05]  /*02d0*/  IADD3 R5, PT, PT, -R14, RZ, RZ ;  /* 0x000000ff0e057210 */ /* 0x000fca0007ffe1ff */
[----:B------:R-:W-:-:S05]  /*02e0*/  IMAD R2, R5, UR4, R2 ;  /* 0x0000000405027c24 */ /* 0x000fca000f8e0202 */
[----:B------:R-:W-:-:S13]  /*02f0*/  ISETP.GE.U32.AND P0, PT, R2, UR4, PT ;  /* 0x0000000402007c0c */ /* 0x000fda000bf06070 */
[----:B------:R-:W-:Y:S02]  /*0300*/  @P0 VIADD R2, R2, -UR4 ;  /* 0x8000000402020c36 */ /* 0x000fe40008000000 */
[----:B------:R-:W-:-:S03]  /*0310*/  @P0 VIADD R14, R14, 0x1 ;  /* 0x000000010e0e0836 */ /* 0x000fc60000000000 */
[----:B------:R-:W-:-:S13]  /*0320*/  ISETP.GE.U32.AND P1, PT, R2, UR4, PT ;  /* 0x0000000402007c0c */ /* 0x000fda000bf26070 */
[----:B------:R-:W-:Y:S01]  /*0330*/  @P1 VIADD R14, R14, 0x1 ;  /* 0x000000010e0e1836 */ /* 0x000fe20000000000 */
[----:B------:R-:W-:Y:S01]  /*0340*/  @!P2 LOP3.LUT R14, RZ, UR4, RZ, 0x33, !PT ;  /* 0x00000004ff0eac12 */ /* 0x000fe2000f8e33ff */
[----:B------:R-:W-:Y:S06]  /*0350*/  BRA `(.L_x_2) ;  /* 0x0000000000087947 */ /* 0x000fec0003800000 */
.L_x_1:
[----:B------:R-:W-:-:S07]  /*0360*/  MOV R4, 0x380 ;  /* 0x0000038000047802 */ /* 0x000fce0000000f00 */
[----:B0-----:R-:W-:Y:S05]  /*0370*/  CALL.REL.NOINC `($__internal_0_$__cuda_sm20_div_u64) ;  /* 0x00000010008c7944 */ /* 0x001fea0003c00000 */
.L_x_2:
[----:B------:R-:W-:Y:S01]  /*0380*/  UMOV UR4, 0x2 ;  /* 0x0000000200047882 */ /* 0x000fe20000000000 */
[----:B------:R-:W-:Y:S01]  /*0390*/  UMOV UR5, 0x0 ;  /* 0x0000000000057882 */ /* 0x000fe20000000000 */
[----:B------:R-:W-:Y:S01]  /*03a0*/  IMAD R9, R15, R0, RZ ;  /* 0x000000000f097224 */ /* 0x000fe200078e02ff */
[----:B------:R-:W0:Y:S01]  /*03b0*/  LDC.64 R4, c[0x0][0x388] ;  /* 0x0000e200ff047b82 */ /* 0x000e220000000a00 */
[----:B------:R-:W-:Y:S01]  /*03c0*/  IMAD.WIDE.U32 R2, R0, R14, UR4 ;  /* 0x0000000400027e25 */ /* 0x000fe2000f8e000e */
[----:B------:R-:W-:Y:S03]  /*03d0*/  BSSY.RECONVERGENT B0, `(.L_x_3) ;  /* 0x0000117000007945 */ /* 0x000fe60003800200 */
[----:B------:R-:W-:Y:S01]  /*03e0*/  IMAD.IADD R9, R3, 0x1, R9 ;  /* 0x0000000103097824 */ /* 0x000fe200078e0209 */
[----:B------:R-:W-:-:S04]  /*03f0*/  IADD3 R7, P1, PT, R14, R2, RZ ;  /* 0x000000020e077210 */ /* 0x000fc80007f3e0ff */
[----:B------:R-:W-:Y:S01]  /*0400*/  ISETP.GE.U32.AND P0, PT, R2, R7, PT ;  /* 0x000000070200720c */ /* 0x000fe20003f06070 */
[----:B------:R-:W-:-:S05]  /*0410*/  IMAD.X R6, R15, 0x1, R9, P1 ;  /* 0x000000010f067824 */ /* 0x000fca00008e0609 */
[----:B------:R-:W-:Y:S02]  /*0420*/  ISETP.GE.U32.AND.EX P0, PT, R9, R6, PT, P0 ;  /* 0x000000060900720c */ /* 0x000fe40003f06100 */
[----:B------:R-:W-:Y:S01]  /*0430*/  PRMT R6, RZ, 0x7610, R6 ;  /* 0x00007610ff067816 */ /* 0x000fe20000000006 */
[----:B0-----:R-:W-:-:S10]  /*0440*/  IMAD.WIDE.U32 R16, R16, 0x4, R4 ;  /* 0x0000000410107825 */ /* 0x001fd400078e0004 */
[----:B------:R-:W-:Y:S05]  /*0450*/  @P0 BRA `(.L_x_4) ;  /* 0x0000001000380947 */ /* 0x000fea0003800000 */
[----:B------:R-:W-:Y:S01]  /*0460*/  LOP3.LUT R4, R14, 0x3, RZ, 0xc0, !PT ;  /* 0x000000030e047812 */ /* 0x000fe200078ec0ff */
[----:B------:R-:W-:Y:S01]  /*0470*/  IMAD.MOV.U32 R3, RZ, RZ, R9 ;  /* 0x000000ffff037224 */ /* 0x000fe200078e0009 */
[----:B------:R-:W-:Y:S02]  /*0480*/  PRMT R6, RZ, 0x7610, R6 ;  /* 0x00007610ff067816 */ /* 0x000fe40000000006 */
[----:B------:R-:W-:-:S04]  /*0490*/  ISETP.NE.U32.AND P0, PT, R4, RZ, PT ;  /* 0x000000ff0400720c */ /* 0x000fc80003f05070 */
[----:B------:R-:W-:-:S13]  /*04a0*/  ISETP.NE.AND.EX P0, PT, RZ, RZ, PT, P0 ;  /* 0x000000ffff00720c */ /* 0x000fda0003f05300 */
[----:B------:R-:W-:Y:S05]  /*04b0*/  @!P0 BRA `(.L_x_5) ;  /* 0x0000000000e88947 */ /* 0x000fea0003800000 */
[----:B------:R-:W-:-:S07]  /*04c0*/  IMAD.MOV.U32 R5, RZ, RZ, RZ ;  /* 0x000000ffff057224 */ /* 0x000fce00078e00ff */
.L_x_10:
[----:B------:R-:W-:Y:S05]  /*04d0*/  WARPSYNC.ALL ;  /* 0x0000000000007948 */ /* 0x000fea0003800000 */
[----:B------:R-:W0:Y:S08]  /*04e0*/  S2UR UR5, SR_CgaCtaId ;  /* 0x00000000000579c3 */ /* 0x000e300000008800 */
[----:B------:R-:W-:Y:S01]  /*04f0*/  BAR.SYNC.DEFER_BLOCKING 0x0 ;  /* 0x0000000000007b1d */ /* 0x000fe20000010000 */
[----:B------:R-:W-:-:S04]  /*0500*/  IADD3 R4, P0, PT, R4, -0x1, RZ ;  /* 0xffffffff04047810 */ /* 0x000fc80007f1e0ff */
[----:B------:R-:W-:Y:S01]  /*0510*/  IADD3.X R5, PT, PT, R5, -0x1, RZ, P0, !PT ;  /* 0xffffffff05057810 */ /* 0x000fe200007fe4ff */
[----:B------:R-:W-:Y:S01]  /*0520*/  UMOV UR4, 0x400 ;  /* 0x0000040000047882 */ /* 0x000fe20000000000 */
[----:B------:R-:W-:-:S04]  /*0530*/  ISETP.NE.U32.AND P0, PT, R4, RZ, PT ;  /* 0x000000ff0400720c */ /* 0x000fc80003f05070 */
[----:B------:R-:W-:Y:S01]  /*0540*/  ISETP.NE.AND.EX P0, PT, R5, RZ, PT, P0 ;  /* 0x000000ff0500720c */ /* 0x000fe20003f05300 */
[----:B0-----:R-:W-:-:S09]  /*0550*/  ULEA UR4, UR5, UR4, 0x18 ;  /* 0x0000000405047291 */ /* 0x001fd2000f8ec0ff */
[----:B------:R-:W0:Y:S02]  /*0560*/  LDS.U8 R6, [UR4] ;  /* 0x00000004ff067984 */ /* 0x000e240008000000 */
[----:B0-----:R-:W-:-:S13]  /*0570*/  ISETP.NE.AND P1, PT, R6, RZ, PT ;  /* 0x000000ff0600720c */ /* 0x001fda0003f25270 */
[----:B-1----:R-:W-:Y:S05]  /*0580*/  @P1 BRA `(.L_x_6) ;  /* 0x0000000000a81947 */ /* 0x002fea0003800000 */
[----:B------:R-:W-:Y:S01]  /*0590*/  LOP3.LUT R6, R13, R3, RZ, 0xfc, !PT ;  /* 0x000000030d067212 */ /* 0x000fe200078efcff */
[----:B------:R-:W-:Y:S03]  /*05a0*/  BSSY.RECONVERGENT B1, `(.L_x_7) ;  /* 0x000001f000017945 */ /* 0x000fe60003800200 */
[----:B------:R-:W-:-:S13]  /*05b0*/  ISETP.NE.U32.AND P1, PT, R6, RZ, PT ;  /* 0x000000ff0600720c */ /* 0x000fda0003f25070 */
[----:B------:R-:W-:Y:S05]  /*05c0*/  @P1 BRA `(.L_x_8) ;  /* 0x0000000000501947 */ /* 0x000fea0003800000 */
[----:B------:R-:W0:Y:S01]  /*05d0*/  I2F.U32.RP R8, R2 ;  /* 0x0000000200087306 */ /* 0x000e220000209000 */
[----:B------:R-:W-:-:S07]  /*05e0*/  ISETP.NE.U32.AND P2, PT, R2, RZ, PT ;  /* 0x000000ff0200720c */ /* 0x000fce0003f45070 */
[----:B0-----:R-:W0:Y:S02]  /*05f0*/  MUFU.RCP R8, R8 ;  /* 0x0000000800087308 */ /* 0x001e240000001000 */
[----:B0-----:R-:W-:-:S06]  /*0600*/  IADD3 R6, PT, PT, R8, 0xffffffe, RZ ;  /* 0x0ffffffe08067810 */ /* 0x001fcc0007ffe0ff */
[----:B------:R0:W1:Y:S02]  /*0610*/  F2I.FTZ.U32.TRUNC.NTZ R7, R6 ;  /* 0x0000000600077305 */ /* 0x000064000021f000 */
[----:B0-----:R-:W-:Y:S02]  /*0620*/  IMAD.MOV.U32 R6, RZ, RZ, RZ ;  /* 0x000000ffff067224 */ /* 0x001fe400078e00ff */
[----:B-1----:R-:W-:-:S04]  /*0630*/  IMAD.MOV R9, RZ, RZ, -R7 ;  /* 0x000000ffff097224 */ /* 0x002fc800078e0a07 */
[----:B------:R-:W-:-:S04]  /*0640*/  IMAD R9, R9, R2, RZ ;  /* 0x0000000209097224 */ /* 0x000fc800078e02ff */
[----:B------:R-:W-:-:S06]  /*0650*/  IMAD.HI.U32 R7, R7, R9, R6 ;  /* 0x0000000907077227 */ /* 0x000fcc00078e0006 */
[----:B------:R-:W-:-:S04]  /*0660*/  IMAD.HI.U32 R7, R7, R12, RZ ;  /* 0x0000000c07077227 */ /* 0x000fc800078e00ff */
[----:B------:R-:W-:-:S04]  /*0670*/  IMAD.MOV R7, RZ, RZ, -R7 ;  /* 0x000000ffff077224 */ /* 0x000fc800078e0a07 */
[----:B------:R-:W-:-:S05]  /*0680*/  IMAD R7, R2, R7, R12 ;  /* 0x0000000702077224 */ /* 0x000fca00078e020c */
[----:B------:R-:W-:-:S13]  /*0690*/  ISETP.GE.U32.AND P1, PT, R7, R2, PT ;  /* 0x000000020700720c */ /* 0x000fda0003f26070 */
[----:B------:R-:W-:-:S05]  /*06a0*/  @P1 IMAD.IADD R7, R7, 0x1, -R2 ;  /* 0x0000000107071824 */ /* 0x000fca00078e0a02 */
[----:B------:R-:W-:-:S13]  /*06b0*/  ISETP.GE.U32.AND P1, PT, R7, R2, PT ;  /* 0x000000020700720c */ /* 0x000fda0003f26070 */
[----:B------:R-:W-:Y:S01]  /*06c0*/  @P1 IMAD.IADD R7, R7, 0x1, -R2 ;  /* 0x0000000107071824 */ /* 0x000fe200078e0a02 */
[----:B------:R-:W-:-:S04]  /*06d0*/  @!P2 LOP3.LUT R7, RZ, R2, RZ, 0x33, !PT ;  /* 0x00000002ff07a212 */ /* 0x000fc800078e33ff */
[----:B------:R-:W-:-:S04]  /*06e0*/  ISETP.NE.U32.AND P1, PT, R7, RZ, PT ;  /* 0x000000ff0700720c */ /* 0x000fc80003f25070 */
[----:B------:R-:W-:Y:S01]  /*06f0*/  ISETP.NE.AND.EX P1, PT, RZ, RZ, PT, P1 ;  /* 0x000000ffff00720c */ /* 0x000fe20003f25310 */
[----:B------:R-:W-:-:S12]  /*0700*/  BRA `(.L_x_9) ;  /* 0x0000000000207947 */ /* 0x000fd80003800000 */
.L_x_8:
[----:B------:R-:W-:Y:S01]  /*0710*/  IMAD.MOV.U32 R6, RZ, RZ, R12 ;  /* 0x000000ffff067224 */ /* 0x000fe200078e000c */
[----:B------:R-:W-:Y:S01]  /*0720*/  MOV R7, R3 ;  /* 0x0000000300077202 */ /* 0x000fe20000000f00 */
[----:B------:R-:W-:Y:S01]  /*0730*/  IMAD.MOV.U32 R9, RZ, RZ, R13 ;  /* 0x000000ffff097224 */ /* 0x000fe200078e000d */
[----:B------:R-:W-:Y:S01]  /*0740*/  MOV R8, 0x770 ;  /* 0x0000077000087802 */ /* 0x000fe20000000f00 */
[----:B------:R-:W-:-:S07]  /*0750*/  IMAD.MOV.U32 R10, RZ, RZ, R2 ;  /* 0x000000ffff0a7224 */ /* 0x000fce00078e0002 */
[----:B------:R-:W-:Y:S05]  /*0760*/  CALL.REL.NOINC `($__internal_2_$__cuda_sm20_rem_u64) ;  /* 0x0000001400387944 */ /* 0x000fea0003c00000 */
[----:B------:R-:W-:-:S04]  /*0770*/  ISETP.NE.U32.AND P1, PT, R6, RZ, PT ;  /* 0x000000ff0600720c */ /* 0x000fc80003f25070 */
[----:B------:R-:W-:-:S13]  /*0780*/  ISETP.NE.AND.EX P1, PT, R7, RZ, PT, P1 ;  /* 0x000000ff0700720c */ /* 0x000fda0003f25310 */
.L_x_9:
[----:B------:R-:W-:Y:S05]  /*0790*/  BSYNC.RECONVERGENT B1 ;  /* 0x0000000000017941 */ /* 0x000fea0003800200 */
.L_x_7:
[----:B------:R-:W0:Y:S01]  /*07a0*/  @!P1 S2R R7, SR_CgaCtaId ;  /* 0x0000000000079919 */ /* 0x000e220000008800 */
[----:B------:R-:W-:Y:S01]  /*07b0*/  @!P1 MOV R6, 0x400 ;  /* 0x0000040000069802 */ /* 0x000fe20000000f00 */
[----:B------:R-:W-:Y:S01]  /*07c0*/  IMAD.MOV.U32 R9, RZ, RZ, 0x1 ;  /* 0x00000001ff097424 */ /* 0x000fe200078e00ff */
[----:B------:R1:W-:Y:S02]  /*07d0*/  @!P1 STG.E desc[UR6][R16.64], RZ ;  /* 0x000000ff10009986 */ /* 0x0003e4000c101906 */
[----:B0-----:R-:W-:Y:S02]  /*07e0*/  @!P1 LEA R8, R7, R6, 0x18 ;  /* 0x0000000607089211 */ /* 0x001fe400078ec0ff */
[----:B------:R-:W-:Y:S02]  /*07f0*/  @!P1 PRMT R7, R9, 0x7610, R7 ;  /* 0x0000761009079816 */ /* 0x000fe40000000007 */
[----:B------:R-:W-:-:S03]  /*0800*/  PRMT R6, RZ, 0x7610, R6 ;  /* 0x00007610ff067816 */ /* 0x000fc60000000006 */
[----:B------:R1:W-:Y:S01]  /*0810*/  @!P1 STS.U8 [R8], R7 ;  /* 0x0000000708009388 */ /* 0x0003e20000000000 */
[----:B------:R-:W-:-:S07]  /*0820*/  @!P1 PRMT R6, R9, 0x7610, R6 ;  /* 0x0000761009069816 */ /* 0x000fce0000000006 */
.L_x_6:
[----:B------:R-:W-:-:S05]  /*0830*/  IADD3 R2, P1, PT, R2, 0x1, RZ ;  /* 0x0000000102027810 */ /* 0x000fca0007f3e0ff */
[----:B------:R-:W-:Y:S01]  /*0840*/  IMAD.X R3, RZ, RZ, R3, P1 ;  /* 0x000000ffff037224 */ /* 0x000fe200008e0603 */
[----:B------:R-:W-:Y:S07]  /*0850*/  @P0 BRA `(.L_x_10) ;  /* 0xfffffffc001c0947 */ /* 0x000fee000383ffff */
.L_x_5:
[----:B------:R-:W-:-:S04]  /*0860*/  IADD3 R4, P1, PT, R14, -0x1, RZ ;  /* 0xffffffff0e047810 */ /* 0x000fc80007f3e0ff */
[----:B------:R-:W-:Y:S02]  /*0870*/  ISETP.GE.U32.AND P0, PT, R4, 0x3, PT ;  /* 0x000000030400780c */ /* 0x000fe40003f06070 */
[----:B------:R-:W-:-:S04]  /*0880*/  IADD3.X R4, PT, PT, R15, -0x1, RZ, P1, !PT ;  /* 0xffffffff0f047810 */ /* 0x000fc80000ffe4ff */
[----:B------:R-:W-:-:S13]  /*0890*/  ISETP.GE.U32.AND.EX P0, PT, R4, RZ, PT, P0 ;  /* 0x000000ff0400720c */ /* 0x000fda0003f06100 */
[----:B------:R-:W-:Y:S05]  /*08a0*/  @!P0 BRA `(.L_x_4) ;  /* 0x0000000c00248947 */ /* 0x000fea0003800000 */
[----:B-1----:R-:W-:-:S04]  /*08b0*/  IMAD.WIDE.U32 R6, R0, R14, R14 ;  /* 0x0000000e00067225 */ /* 0x002fc800078e000e */
[----:B------:R-:W-:Y:S01]  /*08c0*/  IMAD R15, R15, R0, RZ ;  /* 0x000000000f0f7224 */ /* 0x000fe200078e02ff */
[----:B------:R-:W-:-:S03]  /*08d0*/  IADD3 R5, P0, PT, -R6, -0x2, RZ ;  /* 0xfffffffe06057810 */ /* 0x000fc60007f1e1ff */
[----:B------:R-:W-:-:S05]  /*08e0*/  IMAD.IADD R0, R15, 0x1, R7 ;  /* 0x000000010f007824 */ /* 0x000fca00078e0207 */
[----:B------:R-:W-:-:S07]  /*08f0*/  IADD3.X R0, PT, PT, ~R0, -0x1, RZ, P0, !PT ;  /* 0xffffffff00007810 */ /* 0x000fce00007fe5ff */
.L_x_27:
[----:B------:R-:W-:Y:S05]  /*0900*/  WARPSYNC.ALL ;  /* 0x0000000000007948 */ /* 0x000fea0003800000 */
[----:B------:R-:W0:Y:S08]  /*0910*/  S2UR UR5, SR_CgaCtaId ;  /* 0x00000000000579c3 */ /* 0x000e300000008800 */
[----:B------:R-:W-:Y:S06]  /*0920*/  BAR.SYNC.DEFER_BLOCKING 0x0 ;  /* 0x0000000000007b1d */ /* 0x000fec0000010000 */
[----:B------:R-:W-:-:S02]  /*0930*/  UMOV UR4, 0x400 ;  /* 0x0000040000047882 */ /* 0x000fc40000000000 */
[----:B0-----:R-:W-:-:S09]  /*0940*/  ULEA UR4, UR5, UR4, 0x18 ;  /* 0x0000000405047291 */ /* 0x001fd2000f8ec0ff */
[----:B------:R-:W0:Y:S02]  /*0950*/  LDS.U8 R4, [UR4] ;  /* 0x00000004ff047984 */ /* 0x000e240008000000 */
[----:B0-----:R-:W-:-:S13]  /*0960*/  ISETP.NE.AND P0, PT, R4, RZ, PT ;  /* 0x000000ff0400720c */ /* 0x001fda0003f05270 */
[----:B------:R-:W-:Y:S05]  /*0970*/  @P0 BRA `(.L_x_11) ;  /* 0x00000000009c0947 */ /* 0x000fea0003800000 */
[----:B------:R-:W-:Y:S01]  /*0980*/  LOP3.LUT R4, R13, R3, RZ, 0xfc, !PT ;  /* 0x000000030d047212 */ /* 0x000fe200078efcff */
[----:B------:R-:W-:Y:S03]  /*0990*/  BSSY.RECONVERGENT B1, `(.L_x_12) ;  /* 0x000001f000017945 */ /* 0x000fe60003800200 */
[----:B------:R-:W-:-:S13]  /*09a0*/  ISETP.NE.U32.AND P0, PT, R4, RZ, PT ;  /* 0x000000ff0400720c */ /* 0x000fda0003f05070 */
[----:B------:R-:W-:Y:S05]  /*09b0*/  @P0 BRA `(.L_x_13) ;  /* 0x0000000000500947 */ /* 0x000fea0003800000 */
[----:B------:R-:W0:Y:S01]  /*09c0*/  I2F.U32.RP R4, R2 ;  /* 0x0000000200047306 */ /* 0x000e220000209000 */
[----:B------:R-:W-:-:S07]  /*09d0*/  ISETP.NE.U32.AND P1, PT, R2, RZ, PT ;  /* 0x000000ff0200720c */ /* 0x000fce0003f25070 */
[----:B0-----:R-:W0:Y:S02]  /*09e0*/  MUFU.RCP R4, R4 ;  /* 0x0000000400047308 */ /* 0x001e240000001000 */
[----:B0-----:R-:W-:-:S06]  /*09f0*/  VIADD R6, R4, 0xffffffe ;  /* 0x0ffffffe04067836 */ /* 0x001fcc0000000000 */
        /* <DEDUP_REMOVED lines=11> */
[-C--:B------:R-:W-:Y:S02]  /*0ab0*/  @P0 IADD3 R7, PT, PT, R7, -R2.reuse, RZ ;  /* 0x8000000207070210 */ /* 0x080fe40007ffe0ff */
[----:B------:R-:W-:-:S04]  /*0ac0*/  @!P1 LOP3.LUT R7, RZ, R2, RZ, 0x33, !PT ;  /* 0x00000002ff079212 */ /* 0x000fc800078e33ff */
[----:B------:R-:W-:-:S04]  /*0ad0*/  ISETP.NE.U32.AND P0, PT, R7, RZ, PT ;  /* 0x000000ff0700720c */ /* 0x000fc80003f05070 */
[----:B------:R-:W-:Y:S01]  /*0ae0*/  ISETP.NE.AND.EX P0, PT, RZ, RZ, PT, P0 ;  /* 0x000000ffff00720c */ /* 0x000fe20003f05300 */
[----:B------:R-:W-:-:S12]  /*0af0*/  BRA `(.L_x_14) ;  /* 0x0000000000207947 */ /* 0x000fd80003800000 */
.L_x_13:
[----:B------:R-:W-:Y:S01]  /*0b00*/  IMAD.MOV.U32 R6, RZ, RZ, R12 ;  /* 0x000000ffff067224 */ /* 0x000fe200078e000c */
[----:B------:R-:W-:Y:S01]  /*0b10*/  MOV R8, 0xb60 ;  /* 0x00000b6000087802 */ /* 0x000fe20000000f00 */
[----:B------:R-:W-:Y:S02]  /*0b20*/  IMAD.MOV.U32 R9, RZ, RZ, R13 ;  /* 0x000000ffff097224 */ /* 0x000fe400078e000d */
[----:B------:R-:W-:Y:S02]  /*0b30*/  IMAD.MOV.U32 R10, RZ, RZ, R2 ;  /* 0x000000ffff0a7224 */ /* 0x000fe400078e0002 */
[----:B------:R-:W-:-:S07]  /*0b40*/  IMAD.MOV.U32 R7, RZ, RZ, R3 ;  /* 0x000000ffff077224 */ /* 0x000fce00078e0003 */
[----:B------:R-:W-:Y:S05]  /*0b50*/  CALL.REL.NOINC `($__internal_2_$__cuda_sm20_rem_u64) ;  /* 0x00000010003c7944 */ /* 0x000fea0003c00000 */
[----:B------:R-:W-:-:S04]  /*0b60*/  ISETP.NE.U32.AND P0, PT, R6, RZ, PT ;  /* 0x000000ff0600720c */ /* 0x000fc80003f05070 */
[----:B------:R-:W-:-:S13]  /*0b70*/  ISETP.NE.AND.EX P0, PT, R7, RZ, PT, P0 ;  /* 0x000000ff0700720c */ /* 0x000fda0003f05300 */
.L_x_14:
[----:B------:R-:W-:Y:S05]  /*0b80*/  BSYNC.RECONVERGENT B1 ;  /* 0x0000000000017941 */ /* 0x000fea0003800200 */
.L_x_12:
[----:B------:R-:W0:Y:S01]  /*0b90*/  @!P0 S2R R7, SR_CgaCtaId ;  /* 0x0000000000078919 */ /* 0x000e220000008800 */
[----:B------:R-:W-:Y:S01]  /*0ba0*/  @!P0 MOV R4, 0x400 ;  /* 0x0000040000048802 */ /* 0x000fe20000000f00 */
[----:B------:R-:W-:Y:S01]  /*0bb0*/  IMAD.MOV.U32 R6, RZ, RZ, 0x1 ;  /* 0x00000001ff067424 */ /* 0x000fe200078e00ff */
[----:B------:R1:W-:Y:S02]  /*0bc0*/  @!P0 STG.E desc[UR6][R16.64], RZ ;  /* 0x000000ff10008986 */ /* 0x0003e4000c101906 */
[----:B0-----:R-:W-:-:S05]  /*0bd0*/  @!P0 LEA R4, R7, R4, 0x18 ;  /* 0x0000000407048211 */ /* 0x001fca00078ec0ff */
[----:B------:R1:W-:Y:S02]  /*0be0*/  @!P0 STS.U8 [R4], R6 ;  /* 0x0000000604008388 */ /* 0x0003e40000000000 */
.L_x_11:
[----:B------:R-:W0:Y:S08]  /*0bf0*/  S2UR UR5, SR_CgaCtaId ;  /* 0x00000000000579c3 */ /* 0x000e300000008800 */
[----:B------:R-:W-:Y:S06]  /*0c00*/  BAR.SYNC.DEFER_BLOCKING 0x0 ;  /* 0x0000000000007b1d */ /* 0x000fec0000010000 */
[----:B------:R-:W-:-:S02]  /*0c10*/  UMOV UR4, 0x400 ;  /* 0x0000040000047882 */ /* 0x000fc40000000000 */
[----:B0-----:R-:W-:-:S09]  /*0c20*/  ULEA UR4, UR5, UR4, 0x18 ;  /* 0x0000000405047291 */ /* 0x001fd2000f8ec0ff */
[----:B-1----:R-:W0:Y:S02]  /*0c30*/  LDS.U8 R4, [UR4] ;  /* 0x00000004ff047984 */ /* 0x002e240008000000 */
[----:B0-----:R-:W-:-:S13]  /*0c40*/  ISETP.NE.AND P0, PT, R4, RZ, PT ;  /* 0x000000ff0400720c */ /* 0x001fda0003f05270 */
[----:B------:R-:W-:Y:S05]  /*0c50*/  @P0 BRA `(.L_x_15) ;  /* 0x00000000009c0947 */ /* 0x000fea0003800000 */
[----:B------:R-:W-:Y:S01]  /*0c60*/  IADD3 R10, P0, PT, R2, 0x1, RZ ;  /* 0x00000001020a7810 */ /* 0x000fe20007f1e0ff */
[----:B------:R-:W-:Y:S04]  /*0c70*/  BSSY.RECONVERGENT B1, `(.L_x_16) ;  /* 0x000001f000017945 */ /* 0x000fe80003800200 */
[----:B------:R-:W-:-:S05]  /*0c80*/  IMAD.X R7, RZ, RZ, R3, P0 ;  /* 0x000000ffff077224 */ /* 0x000fca00000e0603 */
[----:B------:R-:W-:-:S04]  /*0c90*/  LOP3.LUT R4, R13, R7, RZ, 0xfc, !PT ;  /* 0x000000070d047212 */ /* 0x000fc800078efcff */
[----:B------:R-:W-:-:S13]  /*0ca0*/  ISETP.NE.U32.AND P0, PT, R4, RZ, PT ;  /* 0x000000ff0400720c */ /* 0x000fda0003f05070 */
[----:B------:R-:W-:Y:S05]  /*0cb0*/  @P0 BRA `(.L_x_17) ;  /* 0x0000000000500947 */ /* 0x000fea0003800000 */
[----:B------:R-:W0:Y:S01]  /*0cc0*/  I2F.U32.RP R4, R10 ;  /* 0x0000000a00047306 */ /* 0x000e220000209000 */
[----:B------:R-:W-:-:S07]  /*0cd0*/  ISETP.NE.U32.AND P1, PT, R10, RZ, PT ;  /* 0x000000ff0a00720c */ /* 0x000fce0003f25070 */
[----:B0-----:R-:W0:Y:S02]  /*0ce0*/  MUFU.RCP R4, R4 ;  /* 0x0000000400047308 */ /* 0x001e240000001000 */
[----:B0-----:R-:W-:-:S06]  /*0cf0*/  VIADD R6, R4, 0xffffffe ;  /* 0x0ffffffe04067836 */ /* 0x001fcc0000000000 */
[----:B------:R0:W1:Y:S02]  /*0d00*/  F2I.FTZ.U32.TRUNC.NTZ R7, R6 ;  /* 0x0000000600077305 */ /* 0x000064000021f000 */
[----:B0-----:R-:W-:Y:S02]  /*0d10*/  HFMA2 R6, -RZ, RZ, 0, 0 ;  /* 0x00000000ff067431 */ /* 0x001fe400000001ff */
        /* <DEDUP_REMOVED lines=14> */
.L_x_17:
[----:B------:R-:W-:Y:S01]  /*0e00*/  IMAD.MOV.U32 R6, RZ, RZ, R12 ;  /* 0x000000ffff067224 */ /* 0x000fe200078e000c */
[----:B------:R-:W-:Y:S01]  /*0e10*/  MOV R8, 0xe40 ;  /* 0x00000e4000087802 */ /* 0x000fe20000000f00 */
[----:B------:R-:W-:-:S07]  /*0e20*/  IMAD.MOV.U32 R9, RZ, RZ, R13 ;  /* 0x000000ffff097224 */ /* 0x000fce00078e000d */
[----:B------:R-:W-:Y:S05]  /*0e30*/  CALL.REL.NOINC `($__internal_2_$__cuda_sm20_rem_u64) ;  /* 0x0000000c00847944 */ /* 0x000fea0003c00000 */
[----:B------:R-:W-:-:S04]  /*0e40*/  ISETP.NE.U32.AND P0, PT, R6, RZ, PT ;  /* 0x000000ff0600720c */ /* 0x000fc80003f05070 */
[----:B------:R-:W-:-:S13]  /*0e50*/  ISETP.NE.AND.EX P0, PT, R7, RZ, PT, P0 ;  /* 0x000000ff0700720c */ /* 0x000fda0003f05300 */
.L_x_18:
[----:B------:R-:W-:Y:S05]  /*0e60*/  BSYNC.RECONVERGENT B1 ;  /* 0x0000000000017941 */ /* 0x000fea0003800200 */
.L_x_16:
[----:B------:R-:W0:Y:S01]  /*0e70*/  @!P0 S2R R7, SR_CgaCtaId ;  /* 0x0000000000078919 */ /* 0x000e220000008800 */
[----:B------:R-:W-:Y:S01]  /*0e80*/  @!P0 MOV R4, 0x400 ;  /* 0x0000040000048802 */ /* 0x000fe20000000f00 */
[----:B------:R-:W-:Y:S01]  /*0e90*/  IMAD.MOV.U32 R6, RZ, RZ, 0x1 ;  /* 0x00000001ff067424 */ /* 0x000fe200078e00ff */
[----:B------:R1:W-:Y:S02]  /*0ea0*/  @!P0 STG.E desc[UR6][R16.64], RZ ;  /* 0x000000ff10008986 */ /* 0x0003e4000c101906 */
[----:B0-----:R-:W-:-:S05]  /*0eb0*/  @!P0 LEA R4, R7, R4, 0x18 ;  /* 0x0000000407048211 */ /* 0x001fca00078ec0ff */
[----:B------:R1:W-:Y:S02]  /*0ec0*/  @!P0 STS.U8 [R4], R6 ;  /* 0x0000000604008388 */ /* 0x0003e40000000000 */
.L_x_15:
        /* <DEDUP_REMOVED lines=33> */
.L_x_21:
[----:B------:R-:W-:Y:S01]  /*10e0*/  IMAD.MOV.U32 R6, RZ, RZ, R12 ;  /* 0x000000ffff067224 */ /* 0x000fe200078e000c */
[----:B------:R-:W-:Y:S01]  /*10f0*/  MOV R8, 0x1120 ;  /* 0x0000112000087802 */ /* 0x000fe20000000f00 */
[----:B------:R-:W-:-:S07]  /*1100*/  IMAD.MOV.U32 R9, RZ, RZ, R13 ;  /* 0x000000ffff097224 */ /* 0x000fce00078e000d */
[----:B------:R-:W-:Y:S05]  /*1110*/  CALL.REL.NOINC `($__internal_2_$__cuda_sm20_rem_u64) ;  /* 0x0000000800cc7944 */ /* 0x000fea0003c00000 */
[----:B------:R-:W-:-:S04]  /*1120*/  ISETP.NE.U32.AND P0, PT, R6, RZ, PT ;  /* 0x000000ff0600720c */ /* 0x000fc80003f05070 */
[----:B------:R-:W-:-:S13]  /*1130*/  ISETP.NE.AND.EX P0, PT, R7, RZ, PT, P0 ;  /* 0x000000ff0700720c */ /* 0x000fda0003f05300 */
.L_x_22:
[----:B------:R-:W-:Y:S05]  /*1140*/  BSYNC.RECONVERGENT B1 ;  /* 0x0000000000017941 */ /* 0x000fea0003800200 */
.L_x_20:
[----:B------:R-:W0:Y:S01]  /*1150*/  @!P0 S2R R7, SR_CgaCtaId ;  /* 0x0000000000078919 */ /* 0x000e220000008800 */
[----:B------:R-:W-:Y:S02]  /*1160*/  @!P0 MOV R4, 0x400 ;  /* 0x0000040000048802 */ /* 0x000fe40000000f00 */
[----:B------:R-:W-:Y:S01]  /*1170*/  MOV R6, 0x1 ;  /* 0x0000000100067802 */ /* 0x000fe20000000f00 */
[----:B------:R1:W-:Y:S01]  /*1180*/  @!P0 STG.E desc[UR6][R16.64], RZ ;  /* 0x000000ff10008986 */ /* 0x0003e2000c101906 */
[----:B0-----:R-:W-:-:S05]  /*1190*/  @!P0 LEA R4, R7, R4, 0x18 ;  /* 0x0000000407048211 */ /* 0x001fca00078ec0ff */
[----:B------:R1:W-:Y:S02]  /*11a0*/  @!P0 STS.U8 [R4], R6 ;  /* 0x0000000604008388 */ /* 0x0003e40000000000 */
.L_x_19:
        /* <DEDUP_REMOVED lines=33> */
.L_x_25:
[----:B------:R-:W-:Y:S01]  /*13c0*/  MOV R6, R12 ;  /* 0x0000000c00067202 */ /* 0x000fe20000000f00 */
[----:B------:R-:W-:Y:S01]  /*13d0*/  IMAD.MOV.U32 R9, RZ, RZ, R13 ;  /* 0x000000ffff097224 */ /* 0x000fe200078e000d */
[----:B------:R-:W-:-:S07]  /*13e0*/  MOV R8, 0x1400 ;  /* 0x0000140000087802 */ /* 0x000fce0000000f00 */
[----:B------:R-:W-:Y:S05]  /*13f0*/  CALL.REL.NOINC `($__internal_2_$__cuda_sm20_rem_u64) ;  /* 0x0000000800147944 */ /* 0x000fea0003c00000 */
[----:B------:R-:W-:-:S04]  /*1400*/  ISETP.NE.U32.AND P0, PT, R6, RZ, PT ;  /* 0x000000ff0600720c */ /* 0x000fc80003f05070 */
[----:B------:R-:W-:-:S13]  /*1410*/  ISETP.NE.AND.EX P0, PT, R7, RZ, PT, P0 ;  /* 0x000000ff0700720c */ /* 0x000fda0003f05300 */
.L_x_26:
[----:B------:R-:W-:Y:S05]  /*1420*/  BSYNC.RECONVERGENT B1 ;  /* 0x0000000000017941 */ /* 0x000fea0003800200 */
.L_x_24:
[----:B------:R-:W0:Y:S01]  /*1430*/  @!P0 S2R R7, SR_CgaCtaId ;  /* 0x0000000000078919 */ /* 0x000e220000008800 */
[----:B------:R-:W-:Y:S01]  /*1440*/  @!P0 MOV R4, 0x400 ;  /* 0x0000040000048802 */ /* 0x000fe20000000f00 */
[----:B------:R-:W-:Y:S01]  /*1450*/  IMAD.MOV.U32 R6, RZ, RZ, 0x1 ;  /* 0x00000001ff067424 */ /* 0x000fe200078e00ff */
[----:B------:R1:W-:Y:S01]  /*1460*/  @!P0 STG.E desc[UR6][R16.64], RZ ;  /* 0x000000ff10008986 */ /* 0x0003e2000c101906 */
[----:B------:R-:W-:Y:S01]  /*1470*/  IMAD.MOV.U32 R8, RZ, RZ, 0x1 ;  /* 0x00000001ff087424 */ /* 0x000fe200078e00ff */
[----:B0-----:R-:W-:Y:S02]  /*1480*/  @!P0 LEA R4, R7, R4, 0x18 ;  /* 0x0000000407048211 */ /* 0x001fe400078ec0ff */
[----:B------:R-:W-:Y:S02]  /*1490*/  @!P0 PRMT R7, R6, 0x7610, R7 ;  /* 0x0000761006078816 */ /* 0x000fe40000000007 */
[----:B------:R-:W-:-:S03]  /*14a0*/  PRMT R6, RZ, 0x7610, R6 ;  /* 0x00007610ff067816 */ /* 0x000fc60000000006 */
[----:B------:R1:W-:Y:S01]  /*14b0*/  @!P0 STS.U8 [R4], R7 ;  /* 0x0000000704008388 */ /* 0x0003e20000000000 */
[----:B------:R-:W-:-:S07]  /*14c0*/  @!P0 PRMT R6, R8, 0x7610, R6 ;  /* 0x0000761008068816 */ /* 0x000fce0000000006 */
.L_x_23:
[----:B------:R-:W-:-:S04]  /*14d0*/  IADD3 R2, P0, PT, R2, 0x4, RZ ;  /* 0x0000000402027810 */ /* 0x000fc80007f1e0ff */
[----:B-1----:R-:W-:Y:S01]  /*14e0*/  IADD3 R4, P1, PT, R2, R5, RZ ;  /* 0x0000000502047210 */ /* 0x002fe20007f3e0ff */
[----:B------:R-:W-:-:S03]  /*14f0*/  IMAD.X R3, RZ, RZ, R3, P0 ;  /* 0x000000ffff037224 */ /* 0x000fc600000e0603 */
[----:B------:R-:W-:Y:S01]  /*1500*/  ISETP.NE.U32.AND P0, PT, R4, RZ, PT ;  /* 0x000000ff0400720c */ /* 0x000fe20003f05070 */
[----:B------:R-:W-:-:S05]  /*1510*/  IMAD.X R4, R3, 0x1, R0, P1 ;  /* 0x0000000103047824 */ /* 0x000fca00008e0600 */
[----:B------:R-:W-:-:S13]  /*1520*/  ISETP.NE.AND.EX P0, PT, R4, RZ, PT, P0 ;  /* 0x000000ff0400720c */ /* 0x000fda0003f05300 */
[----:B------:R-:W-:Y:S05]  /*1530*/  @P0 BRA `(.L_x_27) ;  /* 0xfffffff000f00947 */ /* 0x000fea000383ffff */
.L_x_4:
[----:B------:R-:W-:Y:S05]  /*1540*/  BSYNC.RECONVERGENT B0 ;  /* 0x0000000000007941 */ /* 0x000fea0003800200 */
.L_x_3:
[----:B------:R-:W-:-:S04]  /*1550*/  PRMT R0, R6, 0x9910, RZ ;  /* 0x0000991006007816 */ /* 0x000fc800000000ff */
[----:B------:R-:W-:-:S13]  /*1560*/  ISETP.NE.AND P0, PT, R0, RZ, PT ;  /* 0x000000ff0000720c */ /* 0x000fda0003f05270 */
[----:B------:R-:W-:Y:S05]  /*1570*/  @P0 EXIT ;  /* 0x000000000000094d */ /* 0x000fea0003800000 */
[----:B------:R-:W-:-:S05]  /*1580*/  IMAD.MOV.U32 R3, RZ, RZ, 0x1 ;  /* 0x00000001ff037424 */ /* 0x000fca00078e00ff */
[----:B------:R-:W-:Y:S01]  /*1590*/  STG.E desc[UR6][R16.64], R3 ;  /* 0x0000000310007986 */ /* 0x000fe2000c101906 */
[----:B------:R-:W-:Y:S05]  /*15a0*/  EXIT ;  /* 0x000000000000794d */ /* 0x000fea0003800000 */
        .weak           $__internal_0_$__cuda_sm20_div_u64
        .type           $__internal_0_$__cuda_sm20_div_u64,@function
        .size           $__internal_0_$__cuda_sm20_div_u64,($__internal_1_$__cuda_sm20_dsqrt_rn_f64_mediumpath_v1 - $__internal_0_$__cuda_sm20_div_u64)
$__internal_0_$__cuda_sm20_div_u64:
[----:B------:R-:W-:Y:S02]  /*15b0*/  UMOV UR5, URZ ;  /* 0x000000ff00057c82 */ /* 0x000fe40008000000 */
[----:B------:R-:W0:Y:S08]  /*15c0*/  I2F.U64.RP R5, UR4 ;  /* 0x0000000400057d12 */ /* 0x000e300008309000 */
[----:B0-----:R-:W0:Y:S02]  /*15d0*/  MUFU.RCP R5, R5 ;  /* 0x0000000500057308 */ /* 0x001e240000001000 */
[----:B0-----:R-:W-:-:S06]  /*15e0*/  VIADD R6, R5, 0x1ffffffe ;  /* 0x1ffffffe05067836 */ /* 0x001fcc0000000000 */
[----:B------:R-:W0:Y:S02]  /*15f0*/  F2I.U64.TRUNC R6, R6 ;  /* 0x0000000600067311 */ /* 0x000e24000020d800 */
[----:B0-----:R-:W-:-:S04]  /*1600*/  IMAD.WIDE.U32 R8, R6, UR4, RZ ;  /* 0x0000000406087c25 */ /* 0x001fc8000f8e00ff */
[----:B------:R-:W-:Y:S01]  /*1610*/  IMAD R9, R7, UR4, R9 ;  /* 0x0000000407097c24 */ /* 0x000fe2000f8e0209 */
[----:B------:R-:W-:-:S04]  /*1620*/  IADD3 R11, P0, PT, RZ, -R8, RZ ;  /* 0x80000008ff0b7210 */ /* 0x000fc80007f1e0ff */
[----:B------:R-:W-:Y:S01]  /*1630*/  IADD3.X R15, PT, PT, RZ, ~R9, RZ, P0, !PT ;  /* 0x80000009ff0f7210 */ /* 0x000fe200007fe4ff */
[----:B------:R-:W-:-:S04]  /*1640*/  IMAD.HI.U32 R8, R6, R11, RZ ;  /* 0x0000000b06087227 */ /* 0x000fc800078e00ff */
[----:B------:R-:W-:Y:S02]  /*1650*/  IMAD.MOV.U32 R9, RZ, RZ, R6 ;  /* 0x000000ffff097224 */ /* 0x000fe400078e0006 */
[-C--:B------:R-:W-:Y:S02]  /*1660*/  IMAD R17, R7, R15.reuse, RZ ;  /* 0x0000000f07117224 */ /* 0x080fe400078e02ff */
[----:B------:R-:W-:-:S04]  /*1670*/  IMAD.WIDE.U32 R8, P0, R6, R15, R8 ;  /* 0x0000000f06087225 */ /* 0x000fc80007800008 */
[----:B------:R-:W-:-:S04]  /*1680*/  IMAD.HI.U32 R5, R7, R15, RZ ;  /* 0x0000000f07057227 */ /* 0x000fc800078e00ff */
[----:B------:R-:W-:-:S04]  /*1690*/  IMAD.HI.U32 R8, P1, R7, R11, R8 ;  /* 0x0000000b07087227 */ /* 0x000fc80007820008 */
[----:B------:R-:W-:Y:S01]  /*16a0*/  IMAD.X R5, R5, 0x1, R7, P0 ;  /* 0x0000000105057824 */ /* 0x000fe200000e0607 */
[----:B------:R-:W-:-:S04]  /*16b0*/  IADD3 R9, P2, PT, R17, R8, RZ ;  /* 0x0000000811097210 */ /* 0x000fc80007f5e0ff */
[----:B------:R-:W-:Y:S01]  /*16c0*/  IADD3.X R5, PT, PT, RZ, RZ, R5, P2, P1 ;  /* 0x000000ffff057210 */ /* 0x000fe200017e2405 */
[----:B------:R-:W-:-:S03]  /*16d0*/  IMAD.WIDE.U32 R6, R9, UR4, RZ ;  /* 0x0000000409067c25 */ /* 0x000fc6000f8e00ff */
[----:B------:R-:W-:Y:S01]  /*16e0*/  IADD3 R11, P0, PT, RZ, -R6, RZ ;  /* 0x80000006ff0b7210 */ /* 0x000fe20007f1e0ff */
[----:B------:R-:W-:Y:S02]  /*16f0*/  IMAD R6, R5, UR4, R7 ;  /* 0x0000000405067c24 */ /* 0x000fe4000f8e0207 */
[----:B------:R-:W-:Y:S02]  /*1700*/  IMAD.MOV.U32 R7, RZ, RZ, RZ ;  /* 0x000000ffff077224 */ /* 0x000fe400078e00ff */
[----:B------:R-:W-:-:S04]  /*1710*/  IMAD.HI.U32 R8, R9, R11, RZ ;  /* 0x0000000b09087227 */ /* 0x000fc800078e00ff */
[----:B------:R-:W-:-:S04]  /*1720*/  IMAD.X R6, RZ, RZ, ~R6, P0 ;  /* 0x000000ffff067224 */ /* 0x000fc800000e0e06 */
[----:B------:R-:W-:-:S04]  /*1730*/  IMAD.WIDE.U32 R8, P0, R9, R6, R8 ;  /* 0x0000000609087225 */ /* 0x000fc80007800008 */
[C---:B------:R-:W-:Y:S02]  /*1740*/  IMAD R10, R5.reuse, R6, RZ ;  /* 0x00000006050a7224 */ /* 0x040fe400078e02ff */
[----:B------:R-:W-:-:S04]  /*1750*/  IMAD.HI.U32 R9, P1, R5, R11, R8 ;  /* 0x0000000b05097227 */ /* 0x000fc80007820008 */
[----:B------:R-:W-:Y:S01]  /*1760*/  IMAD.HI.U32 R6, R5, R6, RZ ;  /* 0x0000000605067227 */ /* 0x000fe200078e00ff */
[----:B------:R-:W-:-:S03]  /*1770*/  IADD3 R9, P2, PT, R10, R9, RZ ;  /* 0x000000090a097210 */ /* 0x000fc60007f5e0ff */
[----:B------:R-:W-:Y:S02]  /*1780*/  IMAD.X R5, R6, 0x1, R5, P0 ;  /* 0x0000000106057824 */ /* 0x000fe400000e0605 */
[----:B------:R-:W-:-:S03]  /*1790*/  IMAD.HI.U32 R6, R9, R2, RZ ;  /* 0x0000000209067227 */ /* 0x000fc600078e00ff */
[----:B------:R-:W-:Y:S01]  /*17a0*/  IADD3.X R5, PT, PT, RZ, RZ, R5, P2, P1 ;  /* 0x000000ffff057210 */ /* 0x000fe200017e2405 */
[----:B------:R-:W-:-:S04]  /*17b0*/  IMAD.WIDE.U32 R6, R9, R3, R6 ;  /* 0x0000000309067225 */ /* 0x000fc800078e0006 */
[C---:B------:R-:W-:Y:S02]  /*17c0*/  IMAD R9, R5.reuse, R3, RZ ;  /* 0x0000000305097224 */ /* 0x040fe400078e02ff */
[----:B------:R-:W-:-:S04]  /*17d0*/  IMAD.HI.U32 R6, P0, R5, R2, R6 ;  /* 0x0000000205067227 */ /* 0x000fc80007800006 */
[----:B------:R-:W-:Y:S01]  /*17e0*/  IMAD.HI.U32 R5, R5, R3, RZ ;  /* 0x0000000305057227 */ /* 0x000fe200078e00ff */
[----:B------:R-:W-:-:S03]  /*17f0*/  IADD3 R8, P1, PT, R9, R6, RZ ;  /* 0x0000000609087210 */ /* 0x000fc60007f3e0ff */
[----:B------:R-:W-:Y:S02]  /*1800*/  IMAD.X R5, RZ, RZ, R5, P0 ;  /* 0x000000ffff057224 */ /* 0x000fe400000e0605 */
[----:B------:R-:W-:-:S04]  /*1810*/  IMAD.WIDE.U32 R6, R8, UR4, RZ ;  /* 0x0000000408067c25 */ /* 0x000fc8000f8e00ff */
[----:B------:R-:W-:Y:S01]  /*1820*/  IMAD.X R5, RZ, RZ, R5, P1 ;  /* 0x000000ffff057224 */ /* 0x000fe200008e0605 */
[----:B------:R-:W-:-:S03]  /*1830*/  IADD3 R9, P0, PT, -R6, R2, RZ ;  /* 0x0000000206097210 */ /* 0x000fc60007f1e1ff */
[----:B------:R-:W-:Y:S01]  /*1840*/  IMAD R7, R5, UR4, R7 ;  /* 0x0000000405077c24 */ /* 0x000fe2000f8e0207 */
[----:B------:R-:W-:-:S04]  /*1850*/  IADD3 R6, P1, PT, R9, -UR4, RZ ;  /* 0x8000000409067c10 */ /* 0x000fc8000ff3e0ff */
[----:B------:R-:W-:Y:S02]  /*1860*/  IADD3.X R10, PT, PT, ~R7, R3, RZ, P0, !PT ;  /* 0x00000003070a7210 */ /* 0x000fe400007fe5ff */
[----:B------:R-:W-:Y:S02]  /*1870*/  ISETP.GE.U32.AND P0, PT, R9, UR4, PT ;  /* 0x0000000409007c0c */ /* 0x000fe4000bf06070 */
[----:B------:R-:W-:Y:S02]  /*1880*/  IADD3 R3, P2, PT, R8, 0x1, RZ ;  /* 0x0000000108037810 */ /* 0x000fe40007f5e0ff */
[C---:B------:R-:W-:Y:S02]  /*1890*/  ISETP.GE.U32.AND.EX P0, PT, R10.reuse, RZ, PT, P0 ;  /* 0x000000ff0a00720c */ /* 0x040fe40003f06100 */
[----:B------:R-:W-:Y:S01]  /*18a0*/  IADD3.X R7, PT, PT, R10, -0x1, RZ, P1, !PT ;  /* 0xffffffff0a077810 */ /* 0x000fe20000ffe4ff */
[----:B------:R-:W-:Y:S01]  /*18b0*/  IMAD.X R2, RZ, RZ, R5, P2 ;  /* 0x000000ffff027224 */ /* 0x000fe200010e0605 */
[----:B------:R-:W-:-:S02]  /*18c0*/  SEL R3, R3, R8, P0 ;  /* 0x0000000803037207 */ /* 0x000fc40000000000 */
[----:B------:R-:W-:Y:S02]  /*18d0*/  SEL R6, R6, R9, P0 ;  /* 0x0000000906067207 */ /* 0x000fe40000000000 */
[----:B------:R-:W-:Y:S01]  /*18e0*/  SEL R2, R2, R5, P0 ;  /* 0x0000000502027207 */ /* 0x000fe20000000000 */
[----:B------:R-:W-:Y:S01]  /*18f0*/  IMAD.MOV.U32 R5, RZ, RZ, 0x0 ;  /* 0x00000000ff057424 */ /* 0x000fe200078e00ff */
[----:B------:R-:W-:Y:S02]  /*1900*/  IADD3 R14, P2, PT, R3, 0x1, RZ ;  /* 0x00000001030e7810 */ /* 0x000fe40007f5e0ff */
[----:B------:R-:W-:Y:S02]  /*1910*/  SEL R7, R7, R10, P0 ;  /* 0x0000000a07077207 */ /* 0x000fe40000000000 */
[----:B------:R-:W-:Y:S01]  /*1920*/  ISETP.GE.U32.AND P0, PT, R6, UR4, PT ;  /* 0x0000000406007c0c */ /* 0x000fe2000bf06070 */
[----:B------:R-:W-:Y:S01]  /*1930*/  IMAD.X R15, RZ, RZ, R2, P2 ;  /* 0x000000ffff0f7224 */ /* 0x000fe200010e0602 */
[----:B------:R-:W-:-:S02]  /*1940*/  ISETP.NE.U32.AND P1, PT, RZ, UR4, PT ;  /* 0x00000004ff007c0c */ /* 0x000fc4000bf25070 */
[----:B------:R-:W-:Y:S02]  /*1950*/  ISETP.GE.U32.AND.EX P0, PT, R7, RZ, PT, P0 ;  /* 0x000000ff0700720c */ /* 0x000fe40003f06100 */
[----:B------:R-:W-:Y:S02]  /*1960*/  ISETP.NE.AND.EX P1, PT, RZ, RZ, PT, P1 ;  /* 0x000000ffff00720c */ /* 0x000fe40003f25310 */
[----:B------:R-:W-:Y:S02]  /*1970*/  SEL R14, R14, R3, P0 ;  /* 0x000000030e0e7207 */ /* 0x000fe40000000000 */
[----:B------:R-:W-:Y:S02]  /*1980*/  SEL R15, R15, R2, P0 ;  /* 0x000000020f0f7207 */ /* 0x000fe40000000000 */
[----:B------:R-:W-:Y:S02]  /*1990*/  SEL R14, R14, 0xffffffff, P1 ;  /* 0xffffffff0e0e7807 */ /* 0x000fe40000800000 */
[----:B------:R-:W-:Y:S01]  /*19a0*/  SEL R15, R15, 0xffffffff, P1 ;  /* 0xffffffff0f0f7807 */ /* 0x000fe20000800000 */
[----:B------:R-:W-:Y:S06]  /*19b0*/  RET.REL.NODEC R4 `(_Z5primePxPi) ;  /* 0xffffffe404907950 */ /* 0x000fec0003c3ffff */
        .weak           $__internal_1_$__cuda_sm20_dsqrt_rn_f64_mediumpath_v1
        .type           $__internal_1_$__cuda_sm20_dsqrt_rn_f64_mediumpath_v1,@function
        .size           $__internal_1_$__cuda_sm20_dsqrt_rn_f64_mediumpath_v1,($__internal_2_$__cuda_sm20_rem_u64 - $__internal_1_$__cuda_sm20_dsqrt_rn_f64_mediumpath_v1)
$__internal_1_$__cuda_sm20_dsqrt_rn_f64_mediumpath_v1:
[----:B------:R-:W-:Y:S01]  /*19c0*/  ISETP.GE.U32.AND P0, PT, R4, -0x3400000, PT ;  /* 0xfcc000000400780c */ /* 0x000fe20003f06070 */
[----:B------:R-:W-:-:S12]  /*19d0*/  IMAD.MOV.U32 R7, RZ, RZ, R19 ;  /* 0x000000ffff077224 */ /* 0x000fd800078e0013 */
[----:B------:R-:W-:Y:S05]  /*19e0*/  @!P0 BRA `(.L_x_28) ;  /* 0x0000000000208947 */ /* 0x000fea0003800000 */
[----:B------:R-:W-:-:S10]  /*19f0*/  DFMA.RM R6, R10, R6, R8 ;  /* 0x000000060a06722b */ /* 0x000fd40000004008 */
[----:B------:R-:W-:-:S05]  /*1a00*/  IADD3 R4, P0, PT, R6, 0x1, RZ ;  /* 0x0000000106047810 */ /* 0x000fca0007f1e0ff */
[----:B------:R-:W-:-:S06]  /*1a10*/  IMAD.X R5, RZ, RZ, R7, P0 ;  /* 0x000000ffff057224 */ /* 0x000fcc00000e0607 */
[----:B------:R-:W-:-:S08]  /*1a20*/  DFMA.RP R2, -R6, R4, R2 ;  /* 0x000000040602722b */ /* 0x000fd00000008102 */
[----:B------:R-:W-:-:S06]  /*1a30*/  DSETP.GT.AND P0, PT, R2, RZ, PT ;  /* 0x000000ff0200722a */ /* 0x000fcc0003f04000 */
[----:B------:R-:W-:Y:S02]  /*1a40*/  FSEL R4, R4, R6, P0 ;  /* 0x0000000604047208 */ /* 0x000fe40000000000 */
[----:B------:R-:W-:Y:S01]  /*1a50*/  FSEL R5, R5, R7, P0 ;  /* 0x0000000705057208 */ /* 0x000fe20000000000 */
[----:B------:R-:W-:Y:S06]  /*1a60*/  BRA `(.L_x_29) ;  /* 0x0000000000647947 */ /* 0x000fec0003800000 */
.L_x_28:
[----:B------:R-:W-:-:S14]  /*1a70*/  DSETP.NE.AND P0, PT, R2, RZ, PT ;  /* 0x000000ff0200722a */ /* 0x000fdc0003f05000 */
[----:B------:R-:W-:Y:S05]  /*1a80*/  @!P0 BRA `(.L_x_30) ;  /* 0x0000000000588947 */ /* 0x000fea0003800000 */
[----:B------:R-:W-:-:S13]  /*1a90*/  ISETP.GE.AND P0, PT, R3, RZ, PT ;  /* 0x000000ff0300720c */ /* 0x000fda0003f06270 */
[----:B------:R-:W-:Y:S02]  /*1aa0*/  @!P0 IMAD.MOV.U32 R4, RZ, RZ, 0x0 ;  /* 0x00000000ff048424 */ /* 0x000fe400078e00ff */
[----:B------:R-:W-:Y:S01]  /*1ab0*/  @!P0 IMAD.MOV.U32 R5, RZ, RZ, -0x80000 ;  /* 0xfff80000ff058424 */ /* 0x000fe200078e00ff */
[----:B------:R-:W-:Y:S06]  /*1ac0*/  @!P0 BRA `(.L_x_29) ;  /* 0x00000000004c8947 */ /* 0x000fec0003800000 */
[----:B------:R-:W-:-:S13]  /*1ad0*/  ISETP.GT.AND P0, PT, R3, 0x7fefffff, PT ;  /* 0x7fefffff0300780c */ /* 0x000fda0003f04270 */
[----:B------:R-:W-:Y:S05]  /*1ae0*/  @P0 BRA `(.L_x_30) ;  /* 0x0000000000400947 */ /* 0x000fea0003800000 */
[----:B------:R-:W-:Y:S01]  /*1af0*/  DMUL R2, R2, 8.11296384146066816958e+31 ;  /* 0x4690000002027828 */ /* 0x000fe20000000000 */
[----:B------:R-:W-:Y:S01]  /*1b00*/  MOV R4, RZ ;  /* 0x000000ff00047202 */ /* 0x000fe20000000f00 */
[----:B------:R-:W-:Y:S02]  /*1b10*/  IMAD.MOV.U32 R8, RZ, RZ, 0x0 ;  /* 0x00000000ff087424 */ /* 0x000fe400078e00ff */
[----:B------:R-:W-:Y:S02]  /*1b20*/  IMAD.MOV.U32 R9, RZ, RZ, 0x3fd80000 ;  /* 0x3fd80000ff097424 */ /* 0x000fe400078e00ff */
[----:B------:R-:W0:Y:S02]  /*1b30*/  MUFU.RSQ64H R5, R3 ;  /* 0x0000000300057308 */ /* 0x000e240000001c00 */
[----:B0-----:R-:W-:-:S08]  /*1b40*/  DMUL R6, R4, R4 ;  /* 0x0000000404067228 */ /* 0x001fd00000000000 */
[----:B------:R-:W-:-:S08]  /*1b50*/  DFMA R6, R2, -R6, 1 ;  /* 0x3ff000000206742b */ /* 0x000fd00000000806 */
[----:B------:R-:W-:Y:S02]  /*1b60*/  DFMA R8, R6, R8, 0.5 ;  /* 0x3fe000000608742b */ /* 0x000fe40000000008 */
[----:B------:R-:W-:-:S08]  /*1b70*/  DMUL R6, R4, R6 ;  /* 0x0000000604067228 */ /* 0x000fd00000000000 */
[----:B------:R-:W-:-:S08]  /*1b80*/  DFMA R6, R8, R6, R4 ;  /* 0x000000060806722b */ /* 0x000fd00000000004 */
[----:B------:R-:W-:Y:S02]  /*1b90*/  DMUL R4, R2, R6 ;  /* 0x0000000602047228 */ /* 0x000fe40000000000 */
[----:B------:R-:W-:-:S06]  /*1ba0*/  VIADD R7, R7, 0xfff00000 ;  /* 0xfff0000007077836 */ /* 0x000fcc0000000000 */
[----:B------:R-:W-:-:S08]  /*1bb0*/  DFMA R8, R4, -R4, R2 ;  /* 0x800000040408722b */ /* 0x000fd00000000002 */
[----:B------:R-:W-:-:S10]  /*1bc0*/  DFMA R4, R6, R8, R4 ;  /* 0x000000080604722b */ /* 0x000fd40000000004 */
[----:B------:R-:W-:Y:S01]  /*1bd0*/  VIADD R5, R5, 0xfcb00000 ;  /* 0xfcb0000005057836 */ /* 0x000fe20000000000 */
[----:B------:R-:W-:Y:S06]  /*1be0*/  BRA `(.L_x_29) ;  /* 0x0000000000047947 */ /* 0x000fec0003800000 */
.L_x_30:
[----:B------:R-:W-:-:S11]  /*1bf0*/  DADD R4, R2, R2 ;  /* 0x0000000002047229 */ /* 0x000fd60000000002 */
.L_x_29:
[----:B------:R-:W-:Y:S01]  /*1c00*/  IMAD.MOV.U32 R2, RZ, RZ, R0 ;  /* 0x000000ffff027224 */ /* 0x000fe200078e0000 */
[----:B------:R-:W-:Y:S01]  /*1c10*/  MOV R3, 0x0 ;  /* 0x0000000000037802 */ /* 0x000fe20000000f00 */
[----:B------:R-:W-:Y:S02]  /*1c20*/  IMAD.MOV.U32 R14, RZ, RZ, R4 ;  /* 0x000000ffff0e7224 */ /* 0x000fe400078e0004 */
[----:B------:R-:W-:Y:S01]  /*1c30*/  IMAD.MOV.U32 R15, RZ, RZ, R5 ;  /* 0x000000ffff0f7224 */ /* 0x000fe200078e0005 */
[----:B------:R-:W-:Y:S06]  /*1c40*/  RET.REL.NODEC R2 `(_Z5primePxPi) ;  /* 0xffffffe002ec7950 */ /* 0x000fec0003c3ffff */
        .weak           $__internal_2_$__cuda_sm20_rem_u64
        .type           $__internal_2_$__cuda_sm20_rem_u64,@function
        .size           $__internal_2_$__cuda_sm20_rem_u64,(.L_x_34 - $__internal_2_$__cuda_sm20_rem_u64)
$__internal_2_$__cuda_sm20_rem_u64:
[----:B------:R-:W-:-:S06]  /*1c50*/  IMAD.MOV.U32 R11, RZ, RZ, R7 ;  /* 0x000000ffff0b7224 */ /* 0x000fcc00078e0007 */
[----:B------:R-:W0:Y:S08]  /*1c60*/  I2F.U64.RP R11, R10 ;  /* 0x0000000a000b7312 */ /* 0x000e300000309000 */
[----:B0-----:R-:W0:Y:S02]  /*1c70*/  MUFU.RCP R18, R11 ;  /* 0x0000000b00127308 */ /* 0x001e240000001000 */
[----:B0-----:R-:W-:-:S06]  /*1c80*/  VIADD R18, R18, 0x1ffffffe ;  /* 0x1ffffffe12127836 */ /* 0x001fcc0000000000 */
[----:B------:R-:W0:Y:S02]  /*1c90*/  F2I.U64.TRUNC R18, R18 ;  /* 0x0000001200127311 */ /* 0x000e24000020d800 */
[----:B0-----:R-:W-:-:S04]  /*1ca0*/  IMAD.WIDE.U32 R20, R18, R10, RZ ;  /* 0x0000000a12147225 */ /* 0x001fc800078e00ff */
[----:B------:R-:W-:Y:S01]  /*1cb0*/  IMAD R21, R18, R7, R21 ;  /* 0x0000000712157224 */ /* 0x000fe200078e0215 */
[----:B------:R-:W-:-:S03]  /*1cc0*/  IADD3 R23, P1, PT, RZ, -R20, RZ ;  /* 0x80000014ff177210 */ /* 0x000fc60007f3e0ff */
[----:B------:R-:W-:Y:S02]  /*1cd0*/  IMAD R21, R19, R10, R21 ;  /* 0x0000000a13157224 */ /* 0x000fe400078e0215 */
[----:B------:R-:W-:-:S04]  /*1ce0*/  IMAD.HI.U32 R20, R18, R23, RZ ;  /* 0x0000001712147227 */ /* 0x000fc800078e00ff */
[----:B------:R-:W-:Y:S02]  /*1cf0*/  IMAD.X R25, RZ, RZ, ~R21, P1 ;  /* 0x000000ffff197224 */ /* 0x000fe400008e0e15 */
        /* <DEDUP_REMOVED lines=8> */
[----:B------:R-:W-:-:S04]  /*1d80*/  IMAD.WIDE.U32 R18, R21, R10, RZ ;  /* 0x0000000a15127225 */ /* 0x000fc800078e00ff */
[----:B------:R-:W-:Y:S01]  /*1d90*/  IMAD R19, R21, R7, R19 ;  /* 0x0000000715137224 */ /* 0x000fe200078e0213 */
[----:B------:R-:W-:-:S03]  /*1da0*/  IADD3 R23, P1, PT, RZ, -R18, RZ ;  /* 0x80000012ff177210 */ /* 0x000fc60007f3e0ff */
[----:B------:R-:W-:Y:S02]  /*1db0*/  IMAD R19, R11, R10, R19 ;  /* 0x0000000a0b137224 */ /* 0x000fe400078e0213 */
[----:B------:R-:W-:-:S04]  /*1dc0*/  IMAD.HI.U32 R20, R21, R23, RZ ;  /* 0x0000001715147227 */ /* 0x000fc800078e00ff */
[----:B------:R-:W-:Y:S01]  /*1dd0*/  IMAD.X R18, RZ, RZ, ~R19, P1 ;  /* 0x000000ffff127224 */ /* 0x000fe200008e0e13 */
[----:B------:R-:W-:-:S03]  /*1de0*/  MOV R19, RZ ;  /* 0x000000ff00137202 */ /* 0x000fc60000000f00 */
        /* <DEDUP_REMOVED lines=14> */
[----:B------:R-:W-:-:S04]  /*1ed0*/  IMAD.WIDE.U32 R18, R21, R10, RZ ;  /* 0x0000000a15127225 */ /* 0x000fc800078e00ff */
[----:B------:R-:W-:Y:S02]  /*1ee0*/  IMAD.X R11, RZ, RZ, R11, P2 ;  /* 0x000000ffff0b7224 */ /* 0x000fe400010e060b */
[----:B------:R-:W-:Y:S01]  /*1ef0*/  IMAD R21, R21, R7, R19 ;  /* 0x0000000715157224 */ /* 0x000fe200078e0213 */
[----:B------:R-:W-:-:S03]  /*1f00*/  IADD3 R19, P2, PT, -R18, R6, RZ ;  /* 0x0000000612137210 */ /* 0x000fc60007f5e1ff */
[-C--:B------:R-:W-:Y:S01]  /*1f10*/  IMAD R6, R11, R10.reuse, R21 ;  /* 0x0000000a0b067224 */ /* 0x080fe200078e0215 */
[----:B------:R-:W-:-:S03]  /*1f20*/  ISETP.GE.U32.AND P1, PT, R19, R10, PT ;  /* 0x0000000a1300720c */ /* 0x000fc60003f26070 */
[----:B------:R-:W-:Y:S01]  /*1f30*/  IMAD.X R6, R9, 0x1, ~R6, P2 ;  /* 0x0000000109067824 */ /* 0x000fe200010e0e06 */
[----:B------:R-:W-:-:S04]  /*1f40*/  IADD3 R11, P2, PT, -R10, R19, RZ ;  /* 0x000000130a0b7210 */ /* 0x000fc80007f5e1ff */
[C---:B------:R-:W-:Y:S01]  /*1f50*/  ISETP.GE.U32.AND.EX P1, PT, R6.reuse, R7, PT, P1 ;  /* 0x000000070600720c */ /* 0x040fe20003f26110 */
[----:B------:R-:W-:Y:S01]  /*1f60*/  IMAD.X R18, R6, 0x1, ~R7, P2 ;  /* 0x0000000106127824 */ /* 0x000fe200010e0e07 */
[----:B------:R-:W-:Y:S02]  /*1f70*/  ISETP.NE.U32.AND P2, PT, R10, RZ, PT ;  /* 0x000000ff0a00720c */ /* 0x000fe40003f45070 */
[----:B------:R-:W-:Y:S02]  /*1f80*/  SEL R11, R11, R19, P1 ;  /* 0x000000130b0b7207 */ /* 0x000fe40000800000 */
[----:B------:R-:W-:Y:S02]  /*1f90*/  SEL R18, R18, R6, P1 ;  /* 0x0000000612127207 */ /* 0x000fe40000800000 */
[----:B------:R-:W-:Y:S02]  /*1fa0*/  IADD3 R6, P3, PT, -R10, R11, RZ ;  /* 0x0000000b0a067210 */ /* 0x000fe40007f7e1ff */
[----:B------:R-:W-:-:S02]  /*1fb0*/  ISETP.GE.U32.AND P1, PT, R11, R10, PT ;  /* 0x0000000a0b00720c */ /* 0x000fc40003f26070 */
[----:B------:R-:W-:Y:S01]  /*1fc0*/  ISETP.NE.AND.EX P2, PT, R7, RZ, PT, P2 ;  /* 0x000000ff0700720c */ /* 0x000fe20003f45320 */
[C---:B------:R-:W-:Y:S01]  /*1fd0*/  IMAD.X R9, R18.reuse, 0x1, ~R7, P3 ;  /* 0x0000000112097824 */ /* 0x040fe200018e0e07 */
[----:B------:R-:W-:-:S04]  /*1fe0*/  ISETP.GE.U32.AND.EX P1, PT, R18, R7, PT, P1 ;  /* 0x000000071200720c */ /* 0x000fc80003f26110 */
[----:B------:R-:W-:Y:S01]  /*1ff0*/  SEL R7, R9, R18, P1 ;  /* 0x0000001209077207 */ /* 0x000fe20000800000 */
[----:B------:R-:W-:Y:S01]  /*2000*/  IMAD.MOV.U32 R9, RZ, RZ, 0x0 ;  /* 0x00000000ff097424 */ /* 0x000fe200078e00ff */
[----:B------:R-:W-:Y:S02]  /*2010*/  SEL R6, R6, R11, P1 ;  /* 0x0000000b06067207 */ /* 0x000fe40000800000 */
[----:B------:R-:W-:Y:S02]  /*2020*/  SEL R7, R7, 0xffffffff, P2 ;  /* 0xffffffff07077807 */ /* 0x000fe40001000000 */
[----:B------:R-:W-:Y:S01]  /*2030*/  SEL R6, R6, 0xffffffff, P2 ;  /* 0xffffffff06067807 */ /* 0x000fe20001000000 */
[----:B------:R-:W-:Y:S06]  /*2040*/  RET.REL.NODEC R8 `(_Z5primePxPi) ;  /* 0xffffffdc08ec7950 */ /* 0x000fec0003c3ffff */
.L_x_31:
[----:B------:R-:W-:-:S00]  /*2050*/  BRA `(.L_x_31) ;  /* 0xfffffffc00fc7947 */ /* 0x000fc0000383ffff */
[----:B------:R-:W-:-:S00]  /*2060*/  NOP ;  /* 0x0000000000007918 */ /* 0x000fc00000000000 */
        /* <DEDUP_REMOVED lines=9> */
.L_x_34:


//--------------------- .nv.shared._Z5primePxPi   --------------------------
	.section	.nv.shared._Z5primePxPi,"aw",@nobits
	.sectionflags	@""
.nv.shared._Z5primePxPi:
	.zero		1025


//--------------------- .nv.shared.reserved.0     --------------------------
	.section	.nv.shared.reserved.0,"aw",@nobits
	.weak		__nv_reservedSMEM_offset_0_alias
	.size		__nv_reservedSMEM_offset_0_alias, 0, 64
	.other		__nv_reservedSMEM_offset_0_alias,@"STO_CUDA_RESERVED_SHARED STV_DEFAULT"
__nv_reservedSMEM_offset_0_alias:
	.zero		0
	.zero		64


//--------------------- .nv.constant0._Z5primePxPi --------------------------
	.section	.nv.constant0._Z5primePxPi,"a",@progbits
	.sectionflags	@""
	.align	4
.nv.constant0._Z5primePxPi:
	.zero		912


//--------------------- SYMBOLS --------------------------

	.type		.nv.reservedSmem.offset0,@object
	.size		.nv.reservedSmem.offset0,0x4
	.type		.nv.reservedSmem.cap,@object
	.size		.nv.reservedSmem.cap,0x4
